	.target	sm_100a

	.elftype	@"ET_EXEC"


//--------------------- .note.nv.tkinfo           --------------------------
	.section	.note.nv.tkinfo,"",@"SHT_NOTE"
	.sectionflags	@"SHF_NOTE_NV_TKINFO"
	.tkinfo
        /*0018*/ 	.word	0x00000002
        /*0030*/ 	.string	""
        /*0030*/ 	.string	"ptxas"
        /*0030*/ 	.string	"Cuda compilation tools, release 13.0, V13.0.88"
        /*0030*/ 	.string	"Build cuda_13.0.r13.0/compiler.36424714_0"
        /*0030*/ 	.string	"-arch sm_100a -m 64 "



//--------------------- .note.nv.cuinfo           --------------------------
	.section	.note.nv.cuinfo,"",@"SHT_NOTE"
	.sectionflags	@"SHF_NOTE_NV_CUINFO"
        /*0018*/ 	.short	0x0002
        /*001a*/ 	.short	0x0064
        /*001c*/ 	.short	0x0082
	.zero		2


//--------------------- .nv.info                  --------------------------
	.section	.nv.info,"",@"SHT_CUDA_INFO"
	.align	4


	//----- nvinfo : EIATTR_REGCOUNT
	.align		4
        /*0000*/ 	.byte	0x04, 0x2f
        /*0002*/ 	.short	(.L_19 - .L_18)
	.align		4
.L_18:
        /*0004*/ 	.word	index@(_ZN7cutlass13device_kernelINS_4gemm6kernel13GemmUniversalIN4cute5tupleIJiiiiEEENS1_10collective13CollectiveMmaINS1_35MainloopSm100TmaUmmaWarpSpecializedILi17ELi2ELi4ENS5_IJNS4_1CILi1EEENSA_ILi2EEESB_EEEEENS5_IJNSA_ILi64EEENSA_ILi128EEENSA_ILi32EEEEEENS_10bfloat16_tENS5_IJlSB_lEEESJ_SK_NS4_8TiledMMAINS4_8MMA_AtomIJNS4_20SM100_MMA_F16BF16_SSISJ_SJ_fLi64ELi128ELNS4_4UMMA5MajorE0ELSP_0ELNSO_7ScaleInE0ELSQ_0EEEEEENS4_6LayoutINS5_IJSB_SB_SB_EEENS5_IJNSA_ILi0EEESV_SV_EEEEENS5_IJNS4_10UnderscoreESY_SY_EEEEENS4_23SM90_TMA_LOAD_MULTICASTENS4_14ComposedLayoutINS4_7SwizzleILi2ELi4ELi3EEENS4_18smem_ptr_flag_bitsILi16EEENST_INS5_IJNSA_ILi8EEESH_EEENS5_IJSH_SB_EEEEEEEvNS4_8identityENS4_13SM90_TMA_LOADES1B_vS1C_EENS_8epilogue10collective18CollectiveEpilogueINS1F_23Sm100TmaWarpSpecializedILi4ELi2ELi16ELb1ELb0EEEJSI_NS5_IJNST_ISF_SB_EENST_ISH_SB_EEEEESJ_SK_SJ_SK_NS1F_6fusion15FusionCallbacksIS1J_NS1N_17LinearCombinationISJ_fSJ_fLNS_15FloatRoundStyleE2EEESI_S1M_JEEENS4_5SM1004TMEM4LOAD26SM100_TMEM_LOAD_16dp256b4xES1D_S1B_NS4_17SM75_U32x4_LDSM_NENS4_14SM90_TMA_STOREES1B_NS4_17SM90_U32x4_STSM_NENS4_39AutoVectorizingCopyWithAssumedAlignmentILi128EEEEEEvvEEEEvNT_6ParamsE)
        /*0008*/ 	.word	0x00000044


	//----- nvinfo : EIATTR_FRAME_SIZE
	.align		4
.L_19:
        /*000c*/ 	.byte	0x04, 0x11
        /*000e*/ 	.short	(.L_21 - .L_20)
	.align		4
.L_20:
        /*0010*/ 	.word	index@($__internal_2_$__cuda_sm10x_tcgen05_guardrail_trap_unallocated_columns_being_dealloced)
        /*0014*/ 	.word	0x00000000


	//----- nvinfo : EIATTR_FRAME_SIZE
	.align		4
.L_21:
        /*0018*/ 	.byte	0x04, 0x11
        /*001a*/ 	.short	(.L_23 - .L_22)
	.align		4
.L_22:
        /*001c*/ 	.word	index@($__internal_1_$__cuda_sm10x_tcgen05_guardrail_trap_phase_invalid_during_alloc)
        /*0020*/ 	.word	0x00000000


	//----- nvinfo : EIATTR_FRAME_SIZE
	.align		4
.L_23:
        /*0024*/ 	.byte	0x04, 0x11
        /*0026*/ 	.short	(.L_25 - .L_24)
	.align		4
.L_24:
        /*0028*/ 	.word	index@($__internal_0_$__cuda_sm10x_tcgen05_guardrail_trap_col_being_dealloced_not_returned_by_alloc)
        /*002c*/ 	.word	0x00000000


	//----- nvinfo : EIATTR_FRAME_SIZE
	.align		4
.L_25:
        /*0030*/ 	.byte	0x04, 0x11
        /*0032*/ 	.short	(.L_27 - .L_26)
	.align		4
.L_26:
        /*0034*/ 	.word	index@(_ZN7cutlass13device_kernelINS_4gemm6kernel13GemmUniversalIN4cute5tupleIJiiiiEEENS1_10collective13CollectiveMmaINS1_35MainloopSm100TmaUmmaWarpSpecializedILi17ELi2ELi4ENS5_IJNS4_1CILi1EEENSA_ILi2EEESB_EEEEENS5_IJNSA_ILi64EEENSA_ILi128EEENSA_ILi32EEEEEENS_10bfloat16_tENS5_IJlSB_lEEESJ_SK_NS4_8TiledMMAINS4_8MMA_AtomIJNS4_20SM100_MMA_F16BF16_SSISJ_SJ_fLi64ELi128ELNS4_4UMMA5MajorE0ELSP_0ELNSO_7ScaleInE0ELSQ_0EEEEEENS4_6LayoutINS5_IJSB_SB_SB_EEENS5_IJNSA_ILi0EEESV_SV_EEEEENS5_IJNS4_10UnderscoreESY_SY_EEEEENS4_23SM90_TMA_LOAD_MULTICASTENS4_14ComposedLayoutINS4_7SwizzleILi2ELi4ELi3EEENS4_18smem_ptr_flag_bitsILi16EEENST_INS5_IJNSA_ILi8EEESH_EEENS5_IJSH_SB_EEEEEEEvNS4_8identityENS4_13SM90_TMA_LOADES1B_vS1C_EENS_8epilogue10collective18CollectiveEpilogueINS1F_23Sm100TmaWarpSpecializedILi4ELi2ELi16ELb1ELb0EEEJSI_NS5_IJNST_ISF_SB_EENST_ISH_SB_EEEEESJ_SK_SJ_SK_NS1F_6fusion15FusionCallbacksIS1J_NS1N_17LinearCombinationISJ_fSJ_fLNS_15FloatRoundStyleE2EEESI_S1M_JEEENS4_5SM1004TMEM4LOAD26SM100_TMEM_LOAD_16dp256b4xES1D_S1B_NS4_17SM75_U32x4_LDSM_NENS4_14SM90_TMA_STOREES1B_NS4_17SM90_U32x4_STSM_NENS4_39AutoVectorizingCopyWithAssumedAlignmentILi128EEEEEEvvEEEEvNT_6ParamsE)
        /*0038*/ 	.word	0x00000000


	//----- nvinfo : EIATTR_MIN_STACK_SIZE
	.align		4
.L_27:
        /*003c*/ 	.byte	0x04, 0x12
        /*003e*/ 	.short	(.L_29 - .L_28)
	.align		4
.L_28:
        /*0040*/ 	.word	index@(_ZN7cutlass13device_kernelINS_4gemm6kernel13GemmUniversalIN4cute5tupleIJiiiiEEENS1_10collective13CollectiveMmaINS1_35MainloopSm100TmaUmmaWarpSpecializedILi17ELi2ELi4ENS5_IJNS4_1CILi1EEENSA_ILi2EEESB_EEEEENS5_IJNSA_ILi64EEENSA_ILi128EEENSA_ILi32EEEEEENS_10bfloat16_tENS5_IJlSB_lEEESJ_SK_NS4_8TiledMMAINS4_8MMA_AtomIJNS4_20SM100_MMA_F16BF16_SSISJ_SJ_fLi64ELi128ELNS4_4UMMA5MajorE0ELSP_0ELNSO_7ScaleInE0ELSQ_0EEEEEENS4_6LayoutINS5_IJSB_SB_SB_EEENS5_IJNSA_ILi0EEESV_SV_EEEEENS5_IJNS4_10UnderscoreESY_SY_EEEEENS4_23SM90_TMA_LOAD_MULTICASTENS4_14ComposedLayoutINS4_7SwizzleILi2ELi4ELi3EEENS4_18smem_ptr_flag_bitsILi16EEENST_INS5_IJNSA_ILi8EEESH_EEENS5_IJSH_SB_EEEEEEEvNS4_8identityENS4_13SM90_TMA_LOADES1B_vS1C_EENS_8epilogue10collective18CollectiveEpilogueINS1F_23Sm100TmaWarpSpecializedILi4ELi2ELi16ELb1ELb0EEEJSI_NS5_IJNST_ISF_SB_EENST_ISH_SB_EEEEESJ_SK_SJ_SK_NS1F_6fusion15FusionCallbacksIS1J_NS1N_17LinearCombinationISJ_fSJ_fLNS_15FloatRoundStyleE2EEESI_S1M_JEEENS4_5SM1004TMEM4LOAD26SM100_TMEM_LOAD_16dp256b4xES1D_S1B_NS4_17SM75_U32x4_LDSM_NENS4_14SM90_TMA_STOREES1B_NS4_17SM90_U32x4_STSM_NENS4_39AutoVectorizingCopyWithAssumedAlignmentILi128EEEEEEvvEEEEvNT_6ParamsE)
        /*0044*/ 	.word	0x00000000
.L_29:


//--------------------- .nv.compat                --------------------------
	.section	.nv.compat,"",@"SHT_CUDA_COMPAT_INFO"
	.align	4
        /*0000*/ 	.byte	0x02, 0x09, 0x01, 0x00, 0x02, 0x02, 0x02, 0x00, 0x02, 0x05, 0x05, 0x00, 0x03, 0x07, 0x01, 0x01
        /*0010*/ 	.byte	0x02, 0x03, 0x01, 0x00, 0x02, 0x06, 0x01, 0x00, 0x04, 0x0b, 0x08, 0x00, 0x09, 0x00, 0x00, 0x00
        /*0020*/ 	.byte	0x00, 0x00, 0x00, 0x00


//--------------------- .nv.info._ZN7cutlass13device_kernelINS_4gemm6kernel13GemmUniversalIN4cute5tupleIJiiiiEEENS1_10collective13CollectiveMmaINS1_35MainloopSm100TmaUmmaWarpSpecializedILi17ELi2ELi4ENS5_IJNS4_1CILi1EEENSA_ILi2EEESB_EEEEENS5_IJNSA_ILi64EEENSA_ILi128EEENSA_ILi32EEEEEENS_10bfloat16_tENS5_IJlSB_lEEESJ_SK_NS4_8TiledMMAINS4_8MMA_AtomIJNS4_20SM100_MMA_F16BF16_SSISJ_SJ_fLi64ELi128ELNS4_4UMMA5MajorE0ELSP_0ELNSO_7ScaleInE0ELSQ_0EEEEEENS4_6LayoutINS5_IJSB_SB_SB_EEENS5_IJNSA_ILi0EEESV_SV_EEEEENS5_IJNS4_10UnderscoreESY_SY_EEEEENS4_23SM90_TMA_LOAD_MULTICASTENS4_14ComposedLayoutINS4_7SwizzleILi2ELi4ELi3EEENS4_18smem_ptr_flag_bitsILi16EEENST_INS5_IJNSA_ILi8EEESH_EEENS5_IJSH_SB_EEEEEEEvNS4_8identityENS4_13SM90_TMA_LOADES1B_vS1C_EENS_8epilogue10collective18CollectiveEpilogueINS1F_23Sm100TmaWarpSpecializedILi4ELi2ELi16ELb1ELb0EEEJSI_NS5_IJNST_ISF_SB_EENST_ISH_SB_EEEEESJ_SK_SJ_SK_NS1F_6fusion15FusionCallbacksIS1J_NS1N_17LinearCombinationISJ_fSJ_fLNS_15FloatRoundStyleE2EEESI_S1M_JEEENS4_5SM1004TMEM4LOAD26SM100_TMEM_LOAD_16dp256b4xES1D_S1B_NS4_17SM75_U32x4_LDSM_NENS4_14SM90_TMA_STOREES1B_NS4_17SM90_U32x4_STSM_NENS4_39AutoVectorizingCopyWithAssumedAlignmentILi128EEEEEEvvEEEEvNT_6ParamsE --------------------------
	.section	.nv.info._ZN7cutlass13device_kernelINS_4gemm6kernel13GemmUniversalIN4cute5tupleIJiiiiEEENS1_10collective13CollectiveMmaINS1_35MainloopSm100TmaUmmaWarpSpecializedILi17ELi2ELi4ENS5_IJNS4_1CILi1EEENSA_ILi2EEESB_EEEEENS5_IJNSA_ILi64EEENSA_ILi128EEENSA_ILi32EEEEEENS_10bfloat16_tENS5_IJlSB_lEEESJ_SK_NS4_8TiledMMAINS4_8MMA_AtomIJNS4_20SM100_MMA_F16BF16_SSISJ_SJ_fLi64ELi128ELNS4_4UMMA5MajorE0ELSP_0ELNSO_7ScaleInE0ELSQ_0EEEEEENS4_6LayoutINS5_IJSB_SB_SB_EEENS5_IJNSA_ILi0EEESV_SV_EEEEENS5_IJNS4_10UnderscoreESY_SY_EEEEENS4_23SM90_TMA_LOAD_MULTICASTENS4_14ComposedLayoutINS4_7SwizzleILi2ELi4ELi3EEENS4_18smem_ptr_flag_bitsILi16EEENST_INS5_IJNSA_ILi8EEESH_EEENS5_IJSH_SB_EEEEEEEvNS4_8identityENS4_13SM90_TMA_LOADES1B_vS1C_EENS_8epilogue10collective18CollectiveEpilogueINS1F_23Sm100TmaWarpSpecializedILi4ELi2ELi16ELb1ELb0EEEJSI_NS5_IJNST_ISF_SB_EENST_ISH_SB_EEEEESJ_SK_SJ_SK_NS1F_6fusion15FusionCallbacksIS1J_NS1N_17LinearCombinationISJ_fSJ_fLNS_15FloatRoundStyleE2EEESI_S1M_JEEENS4_5SM1004TMEM4LOAD26SM100_TMEM_LOAD_16dp256b4xES1D_S1B_NS4_17SM75_U32x4_LDSM_NENS4_14SM90_TMA_STOREES1B_NS4_17SM90_U32x4_STSM_NENS4_39AutoVectorizingCopyWithAssumedAlignmentILi128EEEEEEvvEEEEvNT_6ParamsE,"",@"SHT_CUDA_INFO"
	.sectionflags	@""
	.align	4


	//----- nvinfo : EIATTR_CUDA_API_VERSION
	.align		4
        /*0000*/ 	.byte	0x04, 0x37
        /*0002*/ 	.short	(.L_31 - .L_30)
.L_30:
        /*0004*/ 	.word	0x00000082


	//----- nvinfo : EIATTR_KPARAM_INFO
	.align		4
.L_31:
        /*0008*/ 	.byte	0x04, 0x17
        /*000a*/ 	.short	(.L_33 - .L_32)
.L_32:
        /*000c*/ 	.word	0x00000000
        /*0010*/ 	.short	0x0000
        /*0012*/ 	.short	0x0000
        /*0014*/ 	.byte	0x00, 0xf0, 0x01, 0x20


	//----- nvinfo : EIATTR_AT_ENTRY_FRAGMENTS
	.align		4
.L_33:
        /*0018*/ 	.byte	0x04, 0x4f
        /*001a*/ 	.short	(.L_35 - .L_34)


	//   ....[0]....
.L_34:
        /*001c*/ 	.word	0x00000006


	//----- nvinfo : EIATTR_RESERVED_SMEM_USED
	.align		4
.L_35:
        /*0020*/ 	.byte	0x01, 0x41
	.zero		2


	//----- nvinfo : EIATTR_SPARSE_MMA_MASK
	.align		4
        /*0024*/ 	.byte	0x03, 0x50
        /*0026*/ 	.short	0x0000


	//----- nvinfo : EIATTR_TCGEN05_1CTA_USED
	.align		4
        /*0028*/ 	.byte	0x01, 0x51
	.zero		2


	//----- nvinfo : EIATTR_MAXREG_COUNT
	.align		4
        /*002c*/ 	.byte	0x03, 0x1b
        /*002e*/ 	.short	0x00ff


	//----- nvinfo : EIATTR_NUM_BARRIERS
	.align		4
        /*0030*/ 	.byte	0x02, 0x4c
        /*0032*/ 	.byte	0x07
	.zero		1


	//----- nvinfo : EIATTR_EXTERNS
	.align		4
        /*0034*/ 	.byte	0x04, 0x0f
        /*0036*/ 	.short	(.L_37 - .L_36)


	//   ....[0]....
	.align		4
.L_36:
        /*0038*/ 	.word	index@(__assertfail)


	//----- nvinfo : EIATTR_MERCURY_ISA_VERSION
	.align		4
.L_37:
        /*003c*/ 	.byte	0x03, 0x5f
        /*003e*/ 	.short	0x0101


	//----- nvinfo : EIATTR_INT_WARP_WIDE_INSTR_OFFSETS
	.align		4
        /*0040*/ 	.byte	0x04, 0x31
        /*0042*/ 	.short	(.L_39 - .L_38)


	//   ....[0]....
.L_38:
        /*0044*/ 	.word	0x00004580


	//   ....[1]....
        /*0048*/ 	.word	0x000045b0


	//   ....[2]....
        /*004c*/ 	.word	0x000045d0


	//   ....[3]....
        /*0050*/ 	.word	0x00005150


	//   ....[4]....
        /*0054*/ 	.word	0x000051c0


	//   ....[5]....
        /*0058*/ 	.word	0x00005290


	//   ....[6]....
        /*005c*/ 	.word	0x00005310


	//   ....[7]....
        /*0060*/ 	.word	0x00005400


	//   ....[8]....
        /*0064*/ 	.word	0x00005480


	//   ....[9]....
        /*0068*/ 	.word	0x00005560


	//   ....[10]....
        /*006c*/ 	.word	0x00005610


	//----- nvinfo : EIATTR_COOP_GROUP_MASK_REGIDS
	.align		4
.L_39:
        /*0070*/ 	.byte	0x04, 0x29
        /*0072*/ 	.short	(.L_41 - .L_40)


	//   ....[0]....
.L_40:
        /*0074*/ 	.word	0xffffffff


	//   ....[1]....
        /*0078*/ 	.word	0xffffffff


	//   ....[2]....
        /*007c*/ 	.word	0xffffffff


	//   ....[3]....
        /*0080*/ 	.word	0xffffffff


	//   ....[4]....
        /*0084*/ 	.word	0xffffffff


	//   ....[5]....
        /*0088*/ 	.word	0xffffffff


	//   ....[6]....
        /*008c*/ 	.word	0xffffffff


	//   ....[7]....
        /*0090*/ 	.word	0xffffffff


	//   ....[8]....
        /*0094*/ 	.word	0xffffffff


	//   ....[9]....
        /*0098*/ 	.word	0xffffffff


	//   ....[10]....
        /*009c*/ 	.word	0xffffffff


	//   ....[11]....
        /*00a0*/ 	.word	0xffffffff


	//   ....[12]....
        /*00a4*/ 	.word	0xffffffff


	//   ....[13]....
        /*00a8*/ 	.word	0xffffffff


	//----- nvinfo : EIATTR_COOP_GROUP_INSTR_OFFSETS
	.align		4
.L_41:
        /*00ac*/ 	.byte	0x04, 0x28
        /*00ae*/ 	.short	(.L_43 - .L_42)


	//   ....[0]....
.L_42:
        /*00b0*/ 	.word	0x00000080


	//   ....[1]....
        /*00b4*/ 	.word	0x000004f0


	//   ....[2]....
        /*00b8*/ 	.word	0x00000870


	//   ....[3]....
        /*00bc*/ 	.word	0x00000a10


	//   ....[4]....
        /*00c0*/ 	.word	0x00000b10


	//   ....[5]....
        /*00c4*/ 	.word	0x00000c80


	//   ....[6]....
        /*00c8*/ 	.word	0x00000e20


	//   ....[7]....
        /*00cc*/ 	.word	0x00000fd0


	//   ....[8]....
        /*00d0*/ 	.word	0x00002210


	//   ....[9]....
        /*00d4*/ 	.word	0x00003850


	//   ....[10]....
        /*00d8*/ 	.word	0x00003a60


	//   ....[11]....
        /*00dc*/ 	.word	0x00003a90


	//   ....[12]....
        /*00e0*/ 	.word	0x00004460


	//   ....[13]....
        /*00e4*/ 	.word	0x00004690


	//----- nvinfo : EIATTR_VRC_CTA_INIT_COUNT
	.align		4
.L_43:
        /*00e8*/ 	.byte	0x02, 0x4a
        /*00ea*/ 	.byte	0x80
	.zero		1


	//----- nvinfo : EIATTR_SYSCALL_OFFSETS
	.align		4
        /*00ec*/ 	.byte	0x04, 0x46
        /*00ee*/ 	.short	(.L_45 - .L_44)


	//   ....[0]....
.L_44:
        /*00f0*/ 	.word	0x000062a0


	//   ....[1]....
        /*00f4*/ 	.word	0x00006390


	//   ....[2]....
        /*00f8*/ 	.word	0x00006b20


	//   ....[3]....
        /*00fc*/ 	.word	0x000073d0


	//   ....[4]....
        /*0100*/ 	.word	0x00007c60


	//   ....[5]....
        /*0104*/ 	.word	0x000084e0


	//----- nvinfo : EIATTR_MBARRIER_INSTR_OFFSETS
	.align		4
.L_45:
        /*0108*/ 	.byte	0x04, 0x39
        /*010a*/ 	.short	(.L_47 - .L_46)


	//   ....[0]....
.L_46:
        /*010c*/ 	.word	0x00000630
        /*0110*/ 	.word	0x000000ff
        /*0114*/ 	.word	0x00000000
        /*0118*/ 	.short	0x0100
        /*011a*/ 	.byte	0x04
	.zero		1


	//   ....[1]....
        /*011c*/ 	.word	0x00000640
        /*0120*/ 	.word	0x000000ff
        /*0124*/ 	.word	0x00000088
        /*0128*/ 	.short	0x0100
        /*012a*/ 	.byte	0x04
	.zero		1


	//   ....[2]....
        /*012c*/ 	.word	0x00000650
        /*0130*/ 	.word	0x000000ff
        /*0134*/ 	.word	0x00000008
        /*0138*/ 	.short	0x0100
        /*013a*/ 	.byte	0x04
	.zero		1


	//   ....[3]....
        /*013c*/ 	.word	0x00000660
        /*0140*/ 	.word	0x000000ff
        /*0144*/ 	.word	0x00000090
        /*0148*/ 	.short	0x0100
        /*014a*/ 	.byte	0x04
	.zero		1


	//   ....[4]....
        /*014c*/ 	.word	0x00000670
        /*0150*/ 	.word	0x000000ff
        /*0154*/ 	.word	0x00000010
        /*0158*/ 	.short	0x0100
        /*015a*/ 	.byte	0x04
	.zero		1


	//   ....[5]....
        /*015c*/ 	.word	0x00000680
        /*0160*/ 	.word	0x000000ff
        /*0164*/ 	.word	0x00000098
        /*0168*/ 	.short	0x0100
        /*016a*/ 	.byte	0x04
	.zero		1


	//   ....[6]....
        /*016c*/ 	.word	0x00000690
        /*0170*/ 	.word	0x000000ff
        /*0174*/ 	.word	0x00000018
        /*0178*/ 	.short	0x0100
        /*017a*/ 	.byte	0x04
	.zero		1


	//   ....[7]....
        /*017c*/ 	.word	0x000006a0
        /*0180*/ 	.word	0x000000ff
        /*0184*/ 	.word	0x000000a0
        /*0188*/ 	.short	0x0100
        /*018a*/ 	.byte	0x04
	.zero		1


	//   ....[8]....
        /*018c*/ 	.word	0x000006b0
        /*0190*/ 	.word	0x000000ff
        /*0194*/ 	.word	0x00000020
        /*0198*/ 	.short	0x0100
        /*019a*/ 	.byte	0x04
	.zero		1


	//   ....[9]....
        /*019c*/ 	.word	0x000006c0
        /*01a0*/ 	.word	0x000000ff
        /*01a4*/ 	.word	0x000000a8
        /*01a8*/ 	.short	0x0100
        /*01aa*/ 	.byte	0x04
	.zero		1


	//   ....[10]....
        /*01ac*/ 	.word	0x000006d0
        /*01b0*/ 	.word	0x000000ff
        /*01b4*/ 	.word	0x00000028
        /*01b8*/ 	.short	0x0100
        /*01ba*/ 	.byte	0x04
	.zero		1


	//   ....[11]....
        /*01bc*/ 	.word	0x000006e0
        /*01c0*/ 	.word	0x000000ff
        /*01c4*/ 	.word	0x000000b0
        /*01c8*/ 	.short	0x0100
        /*01ca*/ 	.byte	0x04
	.zero		1


	//   ....[12]....
        /*01cc*/ 	.word	0x000006f0
        /*01d0*/ 	.word	0x000000ff
        /*01d4*/ 	.word	0x00000030
        /*01d8*/ 	.short	0x0100
        /*01da*/ 	.byte	0x04
	.zero		1


	//   ....[13]....
        /*01dc*/ 	.word	0x00000700
        /*01e0*/ 	.word	0x000000ff
        /*01e4*/ 	.word	0x000000b8
        /*01e8*/ 	.short	0x0100
        /*01ea*/ 	.byte	0x04
	.zero		1


	//   ....[14]....
        /*01ec*/ 	.word	0x00000710
        /*01f0*/ 	.word	0x000000ff
        /*01f4*/ 	.word	0x00000038
        /*01f8*/ 	.short	0x0100
        /*01fa*/ 	.byte	0x04
	.zero		1


	//   ....[15]....
        /*01fc*/ 	.word	0x00000720
        /*0200*/ 	.word	0x000000ff
        /*0204*/ 	.word	0x000000c0
        /*0208*/ 	.short	0x0100
        /*020a*/ 	.byte	0x04
	.zero		1


	//   ....[16]....
        /*020c*/ 	.word	0x00000730
        /*0210*/ 	.word	0x000000ff
        /*0214*/ 	.word	0x00000040
        /*0218*/ 	.short	0x0100
        /*021a*/ 	.byte	0x04
	.zero		1


	//   ....[17]....
        /*021c*/ 	.word	0x00000740
        /*0220*/ 	.word	0x000000ff
        /*0224*/ 	.word	0x000000c8
        /*0228*/ 	.short	0x0100
        /*022a*/ 	.byte	0x04
	.zero		1


	//   ....[18]....
        /*022c*/ 	.word	0x00000750
        /*0230*/ 	.word	0x000000ff
        /*0234*/ 	.word	0x00000048
        /*0238*/ 	.short	0x0100
        /*023a*/ 	.byte	0x04
	.zero		1


	//   ....[19]....
        /*023c*/ 	.word	0x00000760
        /*0240*/ 	.word	0x000000ff
        /*0244*/ 	.word	0x000000d0
        /*0248*/ 	.short	0x0100
        /*024a*/ 	.byte	0x04
	.zero		1


	//   ....[20]....
        /*024c*/ 	.word	0x00000770
        /*0250*/ 	.word	0x000000ff
        /*0254*/ 	.word	0x00000050
        /*0258*/ 	.short	0x0100
        /*025a*/ 	.byte	0x04
	.zero		1


	//   ....[21]....
        /*025c*/ 	.word	0x00000780
        /*0260*/ 	.word	0x000000ff
        /*0264*/ 	.word	0x000000d8
        /*0268*/ 	.short	0x0100
        /*026a*/ 	.byte	0x04
	.zero		1


	//   ....[22]....
        /*026c*/ 	.word	0x00000790
        /*0270*/ 	.word	0x000000ff
        /*0274*/ 	.word	0x00000058
        /*0278*/ 	.short	0x0100
        /*027a*/ 	.byte	0x04
	.zero		1


	//   ....[23]....
        /*027c*/ 	.word	0x000007a0
        /*0280*/ 	.word	0x000000ff
        /*0284*/ 	.word	0x000000e0
        /*0288*/ 	.short	0x0100
        /*028a*/ 	.byte	0x04
	.zero		1


	//   ....[24]....
        /*028c*/ 	.word	0x000007b0
        /*0290*/ 	.word	0x000000ff
        /*0294*/ 	.word	0x00000060
        /*0298*/ 	.short	0x0100
        /*029a*/ 	.byte	0x04
	.zero		1


	//   ....[25]....
        /*029c*/ 	.word	0x000007c0
        /*02a0*/ 	.word	0x000000ff
        /*02a4*/ 	.word	0x000000e8
        /*02a8*/ 	.short	0x0100
        /*02aa*/ 	.byte	0x04
	.zero		1


	//   ....[26]....
        /*02ac*/ 	.word	0x000007d0
        /*02b0*/ 	.word	0x000000ff
        /*02b4*/ 	.word	0x00000068
        /*02b8*/ 	.short	0x0100
        /*02ba*/ 	.byte	0x04
	.zero		1


	//   ....[27]....
        /*02bc*/ 	.word	0x000007e0
        /*02c0*/ 	.word	0x000000ff
        /*02c4*/ 	.word	0x000000f0
        /*02c8*/ 	.short	0x0100
        /*02ca*/ 	.byte	0x04
	.zero		1


	//   ....[28]....
        /*02cc*/ 	.word	0x000007f0
        /*02d0*/ 	.word	0x000000ff
        /*02d4*/ 	.word	0x00000070
        /*02d8*/ 	.short	0x0100
        /*02da*/ 	.byte	0x04
	.zero		1


	//   ....[29]....
        /*02dc*/ 	.word	0x00000800
        /*02e0*/ 	.word	0x000000ff
        /*02e4*/ 	.word	0x000000f8
        /*02e8*/ 	.short	0x0100
        /*02ea*/ 	.byte	0x04
	.zero		1


	//   ....[30]....
        /*02ec*/ 	.word	0x00000810
        /*02f0*/ 	.word	0x000000ff
        /*02f4*/ 	.word	0x00000078
        /*02f8*/ 	.short	0x0100
        /*02fa*/ 	.byte	0x04
	.zero		1


	//   ....[31]....
        /*02fc*/ 	.word	0x00000820
        /*0300*/ 	.word	0x000000ff
        /*0304*/ 	.word	0x00000100
        /*0308*/ 	.short	0x0100
        /*030a*/ 	.byte	0x04
	.zero		1


	//   ....[32]....
        /*030c*/ 	.word	0x00000830
        /*0310*/ 	.word	0x000000ff
        /*0314*/ 	.word	0x00000080
        /*0318*/ 	.short	0x0100
        /*031a*/ 	.byte	0x04
	.zero		1


	//   ....[33]....
        /*031c*/ 	.word	0x00000840
        /*0320*/ 	.word	0x000000ff
        /*0324*/ 	.word	0x00000108
        /*0328*/ 	.short	0x0100
        /*032a*/ 	.byte	0x04
	.zero		1


	//   ....[34]....
        /*032c*/ 	.word	0x00000980
        /*0330*/ 	.word	0x000000ff
        /*0334*/ 	.word	0x00000110
        /*0338*/ 	.short	0x0100
        /*033a*/ 	.byte	0x04
	.zero		1


	//   ....[35]....
        /*033c*/ 	.word	0x00000990
        /*0340*/ 	.word	0x000000ff
        /*0344*/ 	.word	0x00000130
        /*0348*/ 	.short	0x0100
        /*034a*/ 	.byte	0x04
	.zero		1


	//   ....[36]....
        /*034c*/ 	.word	0x000009a0
        /*0350*/ 	.word	0x000000ff
        /*0354*/ 	.word	0x00000118
        /*0358*/ 	.short	0x0100
        /*035a*/ 	.byte	0x04
	.zero		1


	//   ....[37]....
        /*035c*/ 	.word	0x000009b0
        /*0360*/ 	.word	0x000000ff
        /*0364*/ 	.word	0x00000138
        /*0368*/ 	.short	0x0100
        /*036a*/ 	.byte	0x04
	.zero		1


	//   ....[38]....
        /*036c*/ 	.word	0x000009c0
        /*0370*/ 	.word	0x000000ff
        /*0374*/ 	.word	0x00000120
        /*0378*/ 	.short	0x0100
        /*037a*/ 	.byte	0x04
	.zero		1


	//   ....[39]....
        /*037c*/ 	.word	0x000009d0
        /*0380*/ 	.word	0x000000ff
        /*0384*/ 	.word	0x00000140
        /*0388*/ 	.short	0x0100
        /*038a*/ 	.byte	0x04
	.zero		1


	//   ....[40]....
        /*038c*/ 	.word	0x000009e0
        /*0390*/ 	.word	0x000000ff
        /*0394*/ 	.word	0x00000128
        /*0398*/ 	.short	0x0100
        /*039a*/ 	.byte	0x04
	.zero		1


	//   ....[41]....
        /*039c*/ 	.word	0x000009f0
        /*03a0*/ 	.word	0x000000ff
        /*03a4*/ 	.word	0x00000148
        /*03a8*/ 	.short	0x0100
        /*03aa*/ 	.byte	0x04
	.zero		1


	//   ....[42]....
        /*03ac*/ 	.word	0x00000ae0
        /*03b0*/ 	.word	0x000000ff
        /*03b4*/ 	.word	0x00000150
        /*03b8*/ 	.short	0x0100
        /*03ba*/ 	.byte	0x06
	.zero		1


	//   ....[43]....
        /*03bc*/ 	.word	0x00000af0
        /*03c0*/ 	.word	0x000000ff
        /*03c4*/ 	.word	0x00000158
        /*03c8*/ 	.short	0x0100
        /*03ca*/ 	.byte	0x06
	.zero		1


	//   ....[44]....
        /*03cc*/ 	.word	0x00000c30
        /*03d0*/ 	.word	0x000000ff
        /*03d4*/ 	.word	0x00000160
        /*03d8*/ 	.short	0x0100
        /*03da*/ 	.byte	0x06
	.zero		1


	//   ....[45]....
        /*03dc*/ 	.word	0x00000c40
        /*03e0*/ 	.word	0x000000ff
        /*03e4*/ 	.word	0x00000170
        /*03e8*/ 	.short	0x0100
        /*03ea*/ 	.byte	0x06
	.zero		1


	//   ....[46]....
        /*03ec*/ 	.word	0x00000c50
        /*03f0*/ 	.word	0x000000ff
        /*03f4*/ 	.word	0x00000168
        /*03f8*/ 	.short	0x0100
        /*03fa*/ 	.byte	0x06
	.zero		1


	//   ....[47]....
        /*03fc*/ 	.word	0x00000c60
        /*0400*/ 	.word	0x000000ff
        /*0404*/ 	.word	0x00000178
        /*0408*/ 	.short	0x0100
        /*040a*/ 	.byte	0x06
	.zero		1


	//   ....[48]....
        /*040c*/ 	.word	0x00000d90
        /*0410*/ 	.word	0x000000ff
        /*0414*/ 	.word	0x00000180
        /*0418*/ 	.short	0x0100
        /*041a*/ 	.byte	0x04
	.zero		1


	//   ....[49]....
        /*041c*/ 	.word	0x00000da0
        /*0420*/ 	.word	0x000000ff
        /*0424*/ 	.word	0x000001a0
        /*0428*/ 	.short	0x0100
        /*042a*/ 	.byte	0x04
	.zero		1


	//   ....[50]....
        /*042c*/ 	.word	0x00000db0
        /*0430*/ 	.word	0x000000ff
        /*0434*/ 	.word	0x00000188
        /*0438*/ 	.short	0x0100
        /*043a*/ 	.byte	0x04
	.zero		1


	//   ....[51]....
        /*043c*/ 	.word	0x00000dc0
        /*0440*/ 	.word	0x000000ff
        /*0444*/ 	.word	0x000001a8
        /*0448*/ 	.short	0x0100
        /*044a*/ 	.byte	0x04
	.zero		1


	//   ....[52]....
        /*044c*/ 	.word	0x00000dd0
        /*0450*/ 	.word	0x000000ff
        /*0454*/ 	.word	0x00000190
        /*0458*/ 	.short	0x0100
        /*045a*/ 	.byte	0x04
	.zero		1


	//   ....[53]....
        /*045c*/ 	.word	0x00000de0
        /*0460*/ 	.word	0x000000ff
        /*0464*/ 	.word	0x000001b0
        /*0468*/ 	.short	0x0100
        /*046a*/ 	.byte	0x04
	.zero		1


	//   ....[54]....
        /*046c*/ 	.word	0x00000df0
        /*0470*/ 	.word	0x000000ff
        /*0474*/ 	.word	0x00000198
        /*0478*/ 	.short	0x0100
        /*047a*/ 	.byte	0x04
	.zero		1


	//   ....[55]....
        /*047c*/ 	.word	0x00000e00
        /*0480*/ 	.word	0x000000ff
        /*0484*/ 	.word	0x000001b8
        /*0488*/ 	.short	0x0100
        /*048a*/ 	.byte	0x04
	.zero		1


	//   ....[56]....
        /*048c*/ 	.word	0x00000ef0
        /*0490*/ 	.word	0x000000ff
        /*0494*/ 	.word	0x000001c0
        /*0498*/ 	.short	0x0100
        /*049a*/ 	.byte	0x04
	.zero		1


	//   ....[57]....
        /*049c*/ 	.word	0x00000f00
        /*04a0*/ 	.word	0x000000ff
        /*04a4*/ 	.word	0x000001d0
        /*04a8*/ 	.short	0x0100
        /*04aa*/ 	.byte	0x04
	.zero		1


	//   ....[58]....
        /*04ac*/ 	.word	0x00000f10
        /*04b0*/ 	.word	0x000000ff
        /*04b4*/ 	.word	0x000001c8
        /*04b8*/ 	.short	0x0100
        /*04ba*/ 	.byte	0x04
	.zero		1


	//   ....[59]....
        /*04bc*/ 	.word	0x00000f20
        /*04c0*/ 	.word	0x000000ff
        /*04c4*/ 	.word	0x000001d8
        /*04c8*/ 	.short	0x0100
        /*04ca*/ 	.byte	0x04
	.zero		1


	//   ....[60]....
        /*04cc*/ 	.word	0x00001ab0
        /*04d0*/ 	.word	0x00000000
        /*04d4*/ 	.word	0x000001d0
        /*04d8*/ 	.short	0x010a
        /*04da*/ 	.byte	0xff
	.zero		1


	//   ....[61]....
        /*04dc*/ 	.word	0x00001ae0
        /*04e0*/ 	.word	0x00000000
        /*04e4*/ 	.word	0x000001c0
        /*04e8*/ 	.short	0x0101
        /*04ea*/ 	.byte	0xff
	.zero		1


	//   ....[62]....
        /*04ec*/ 	.word	0x00001b90
        /*04f0*/ 	.word	0x000000ff
        /*04f4*/ 	.word	0x00000088
        /*04f8*/ 	.short	0x010a
        /*04fa*/ 	.byte	0x04
	.zero		1


	//   ....[63]....
        /*04fc*/ 	.word	0x00001c10
        /*0500*/ 	.word	0x000000ff
        /*0504*/ 	.word	0x00000088
        /*0508*/ 	.short	0x010a
        /*050a*/ 	.byte	0x21
	.zero		1


	//   ....[64]....
        /*050c*/ 	.word	0x00001da0
        /*0510*/ 	.word	0x000000ff
        /*0514*/ 	.word	0x00000088
        /*0518*/ 	.short	0x010a
        /*051a*/ 	.byte	0x08
	.zero		1


	//   ....[65]....
        /*051c*/ 	.word	0x00001ed0
        /*0520*/ 	.word	0x000000ff
        /*0524*/ 	.word	0x00000158
        /*0528*/ 	.short	0x0101
        /*052a*/ 	.byte	0x07
	.zero		1


	//   ....[66]....
        /*052c*/ 	.word	0x00001ef0
        /*0530*/ 	.word	0x000000ff
        /*0534*/ 	.word	0x00000088
        /*0538*/ 	.short	0x010a
        /*053a*/ 	.byte	0x04
	.zero		1


	//   ....[67]....
        /*053c*/ 	.word	0x00001f70
        /*0540*/ 	.word	0x000000ff
        /*0544*/ 	.word	0x00000088
        /*0548*/ 	.short	0x010a
        /*054a*/ 	.byte	0x11
	.zero		1


	//   ....[68]....
        /*054c*/ 	.word	0x00002100
        /*0550*/ 	.word	0x000000ff
        /*0554*/ 	.word	0x00000088
        /*0558*/ 	.short	0x010a
        /*055a*/ 	.byte	0x06
	.zero		1


	//   ....[69]....
        /*055c*/ 	.word	0x00002240
        /*0560*/ 	.word	0x00000003
        /*0564*/ 	.word	0x00000160
        /*0568*/ 	.short	0x010a
        /*056a*/ 	.byte	0xff
	.zero		1


	//   ....[70]....
        /*056c*/ 	.word	0x00002390
        /*0570*/ 	.word	0x00000000
        /*0574*/ 	.word	0x00000000
        /*0578*/ 	.short	0x0101
        /*057a*/ 	.byte	0xff
	.zero		1


	//   ....[71]....
        /*057c*/ 	.word	0x00002950
        /*0580*/ 	.word	0x000000ff
        /*0584*/ 	.word	0x00000000
        /*0588*/ 	.short	0x010a
        /*058a*/ 	.byte	0x04
	.zero		1


	//   ....[72]....
        /*058c*/ 	.word	0x000029e0
        /*0590*/ 	.word	0x000000ff
        /*0594*/ 	.word	0x00000000
        /*0598*/ 	.short	0x010a
        /*059a*/ 	.byte	0x05
	.zero		1


	//   ....[73]....
        /*059c*/ 	.word	0x00002a70
        /*05a0*/ 	.word	0x000000ff
        /*05a4*/ 	.word	0x00000000
        /*05a8*/ 	.short	0x010a
        /*05aa*/ 	.byte	0x05
	.zero		1


	//   ....[74]....
        /*05ac*/ 	.word	0x00002b00
        /*05b0*/ 	.word	0x000000ff
        /*05b4*/ 	.word	0x00000000
        /*05b8*/ 	.short	0x010a
        /*05ba*/ 	.byte	0x05
	.zero		1


	//   ....[75]....
        /*05bc*/ 	.word	0x00002b90
        /*05c0*/ 	.word	0x000000ff
        /*05c4*/ 	.word	0x00000000
        /*05c8*/ 	.short	0x010a
        /*05ca*/ 	.byte	0x05
	.zero		1


	//   ....[76]....
        /*05cc*/ 	.word	0x00002c20
        /*05d0*/ 	.word	0x000000ff
        /*05d4*/ 	.word	0x00000000
        /*05d8*/ 	.short	0x010a
        /*05da*/ 	.byte	0x05
	.zero		1


	//   ....[77]....
        /*05dc*/ 	.word	0x00002cb0
        /*05e0*/ 	.word	0x000000ff
        /*05e4*/ 	.word	0x00000000
        /*05e8*/ 	.short	0x010a
        /*05ea*/ 	.byte	0x05
	.zero		1


	//   ....[78]....
        /*05ec*/ 	.word	0x00002d40
        /*05f0*/ 	.word	0x000000ff
        /*05f4*/ 	.word	0x00000000
        /*05f8*/ 	.short	0x010a
        /*05fa*/ 	.byte	0x05
	.zero		1


	//   ....[79]....
        /*05fc*/ 	.word	0x00002dd0
        /*0600*/ 	.word	0x000000ff
        /*0604*/ 	.word	0x00000000
        /*0608*/ 	.short	0x010a
        /*060a*/ 	.byte	0x05
	.zero		1


	//   ....[80]....
        /*060c*/ 	.word	0x00002e60
        /*0610*/ 	.word	0x000000ff
        /*0614*/ 	.word	0x00000000
        /*0618*/ 	.short	0x010a
        /*061a*/ 	.byte	0x05
	.zero		1


	//   ....[81]....
        /*061c*/ 	.word	0x00002ef0
        /*0620*/ 	.word	0x000000ff
        /*0624*/ 	.word	0x00000000
        /*0628*/ 	.short	0x010a
        /*062a*/ 	.byte	0x05
	.zero		1


	//   ....[82]....
        /*062c*/ 	.word	0x00002f80
        /*0630*/ 	.word	0x000000ff
        /*0634*/ 	.word	0x00000000
        /*0638*/ 	.short	0x010a
        /*063a*/ 	.byte	0x05
	.zero		1


	//   ....[83]....
        /*063c*/ 	.word	0x00003010
        /*0640*/ 	.word	0x000000ff
        /*0644*/ 	.word	0x00000000
        /*0648*/ 	.short	0x010a
        /*064a*/ 	.byte	0x05
	.zero		1


	//   ....[84]....
        /*064c*/ 	.word	0x000030a0
        /*0650*/ 	.word	0x000000ff
        /*0654*/ 	.word	0x00000000
        /*0658*/ 	.short	0x010a
        /*065a*/ 	.byte	0x05
	.zero		1


	//   ....[85]....
        /*065c*/ 	.word	0x00003130
        /*0660*/ 	.word	0x000000ff
        /*0664*/ 	.word	0x00000000
        /*0668*/ 	.short	0x010a
        /*066a*/ 	.byte	0x05
	.zero		1


	//   ....[86]....
        /*066c*/ 	.word	0x000031c0
        /*0670*/ 	.word	0x000000ff
        /*0674*/ 	.word	0x00000000
        /*0678*/ 	.short	0x010a
        /*067a*/ 	.byte	0x05
	.zero		1


	//   ....[87]....
        /*067c*/ 	.word	0x00003260
        /*0680*/ 	.word	0x00000000
        /*0684*/ 	.word	0x00000000
        /*0688*/ 	.short	0x010a
        /*068a*/ 	.byte	0xff
	.zero		1


	//   ....[88]....
        /*068c*/ 	.word	0x000033a0
        /*0690*/ 	.word	0x00000002
        /*0694*/ 	.word	0x000001c0
        /*0698*/ 	.short	0x010a
        /*069a*/ 	.byte	0xff
	.zero		1


	//   ....[89]....
        /*069c*/ 	.word	0x00003410
        /*06a0*/ 	.word	0x00000002
        /*06a4*/ 	.word	0x00000000
        /*06a8*/ 	.short	0x0101
        /*06aa*/ 	.byte	0xff
	.zero		1


	//   ....[90]....
        /*06ac*/ 	.word	0x00003430
        /*06b0*/ 	.word	0x000000ff
        /*06b4*/ 	.word	0x00000170
        /*06b8*/ 	.short	0x010a
        /*06ba*/ 	.byte	0x04
	.zero		1


	//   ....[91]....
        /*06bc*/ 	.word	0x00003550
        /*06c0*/ 	.word	0x00000002
        /*06c4*/ 	.word	0x00000160
        /*06c8*/ 	.short	0x010a
        /*06ca*/ 	.byte	0xff
	.zero		1


	//   ....[92]....
        /*06cc*/ 	.word	0x00003650
        /*06d0*/ 	.word	0x00000002
        /*06d4*/ 	.word	0x00000000
        /*06d8*/ 	.short	0x0101
        /*06da*/ 	.byte	0xff
	.zero		1


	//   ....[93]....
        /*06dc*/ 	.word	0x000036e0
        /*06e0*/ 	.word	0x000000ff
        /*06e4*/ 	.word	0x00000170
        /*06e8*/ 	.short	0x0106
        /*06ea*/ 	.byte	0x04
	.zero		1


	//   ....[94]....
        /*06ec*/ 	.word	0x00003700
        /*06f0*/ 	.word	0x000000ff
        /*06f4*/ 	.word	0x00000170
        /*06f8*/ 	.short	0x010a
        /*06fa*/ 	.byte	0x04
	.zero		1


	//   ....[95]....
        /*06fc*/ 	.word	0x00003790
        /*0700*/ 	.word	0x000000ff
        /*0704*/ 	.word	0x00000170
        /*0708*/ 	.short	0x0106
        /*070a*/ 	.byte	0x07
	.zero		1


	//   ....[96]....
        /*070c*/ 	.word	0x000037d0
        /*0710*/ 	.word	0x00000000
        /*0714*/ 	.word	0x00000170
        /*0718*/ 	.short	0x010a
        /*071a*/ 	.byte	0xff
	.zero		1


	//   ....[97]....
        /*071c*/ 	.word	0x00003cf0
        /*0720*/ 	.word	0x00000000
        /*0724*/ 	.word	0x00000160
        /*0728*/ 	.short	0x010a
        /*072a*/ 	.byte	0xff
	.zero		1


	//   ....[98]....
        /*072c*/ 	.word	0x00003df0
        /*0730*/ 	.word	0x00000003
        /*0734*/ 	.word	0x00000000
        /*0738*/ 	.short	0x0101
        /*073a*/ 	.byte	0xff
	.zero		1


	//   ....[99]....
        /*073c*/ 	.word	0x00003e00
        /*0740*/ 	.word	0x000000ff
        /*0744*/ 	.word	0x00000000
        /*0748*/ 	.short	0x010a
        /*074a*/ 	.byte	0x04
	.zero		1


	//   ....[100]....
        /*074c*/ 	.word	0x00003e80
        /*0750*/ 	.word	0x000000ff
        /*0754*/ 	.word	0x000001a0
        /*0758*/ 	.short	0x010a
        /*075a*/ 	.byte	0x17
	.zero		1


	//   ....[101]....
        /*075c*/ 	.word	0x00003f60
        /*0760*/ 	.word	0x000000ff
        /*0764*/ 	.word	0x00000000
        /*0768*/ 	.short	0x010a
        /*076a*/ 	.byte	0x05
	.zero		1


	//   ....[102]....
        /*076c*/ 	.word	0x000040a0
        /*0770*/ 	.word	0x000000ff
        /*0774*/ 	.word	0x00000000
        /*0778*/ 	.short	0x010a
        /*077a*/ 	.byte	0x04
	.zero		1


	//   ....[103]....
        /*077c*/ 	.word	0x00004290
        /*0780*/ 	.word	0x000000ff
        /*0784*/ 	.word	0x00000000
        /*0788*/ 	.short	0x010a
        /*078a*/ 	.byte	0x04
	.zero		1


	//   ....[104]....
        /*078c*/ 	.word	0x00004320
        /*0790*/ 	.word	0x000000ff
        /*0794*/ 	.word	0x00000000
        /*0798*/ 	.short	0x010a
        /*079a*/ 	.byte	0x05
	.zero		1


	//   ....[105]....
        /*079c*/ 	.word	0x000043b0
        /*07a0*/ 	.word	0x000000ff
        /*07a4*/ 	.word	0x00000000
        /*07a8*/ 	.short	0x010a
        /*07aa*/ 	.byte	0x05
	.zero		1


	//   ....[106]....
        /*07ac*/ 	.word	0x00004440
        /*07b0*/ 	.word	0x000000ff
        /*07b4*/ 	.word	0x00000000
        /*07b8*/ 	.short	0x010a
        /*07ba*/ 	.byte	0x04
	.zero		1


	//   ....[107]....
        /*07bc*/ 	.word	0x00004950
        /*07c0*/ 	.word	0x0000000c
        /*07c4*/ 	.word	0x00000160
        /*07c8*/ 	.short	0x010a
        /*07ca*/ 	.byte	0xff
	.zero		1


	//   ....[108]....
        /*07cc*/ 	.word	0x00004ac0
        /*07d0*/ 	.word	0x00000000
        /*07d4*/ 	.word	0x00000000
        /*07d8*/ 	.short	0x0101
        /*07da*/ 	.byte	0xff
	.zero		1


	//   ....[109]....
        /*07dc*/ 	.word	0x00004f50
        /*07e0*/ 	.word	0x000000ff
        /*07e4*/ 	.word	0x00000158
        /*07e8*/ 	.short	0x010a
        /*07ea*/ 	.byte	0x15
	.zero		1


	//   ....[110]....
        /*07ec*/ 	.word	0x000050d0
        /*07f0*/ 	.word	0x000000ff
        /*07f4*/ 	.word	0x00000130
        /*07f8*/ 	.short	0x010a
        /*07fa*/ 	.byte	0x15
	.zero		1


	//   ....[111]....
        /*07fc*/ 	.word	0x00005240
        /*0800*/ 	.word	0x000000ff
        /*0804*/ 	.word	0x00000110
        /*0808*/ 	.short	0x010b
        /*080a*/ 	.byte	0x15
	.zero		1


	//   ....[112]....
        /*080c*/ 	.word	0x00005250
        /*0810*/ 	.word	0x000000ff
        /*0814*/ 	.word	0x00000000
        /*0818*/ 	.short	0x0101
        /*081a*/ 	.byte	0x28
	.zero		1


	//   ....[113]....
        /*081c*/ 	.word	0x00005260
        /*0820*/ 	.word	0x000000ff
        /*0824*/ 	.word	0x00000138
        /*0828*/ 	.short	0x010a
        /*082a*/ 	.byte	0x15
	.zero		1


	//   ....[114]....
        /*082c*/ 	.word	0x000053b0
        /*0830*/ 	.word	0x000000ff
        /*0834*/ 	.word	0x00000118
        /*0838*/ 	.short	0x010b
        /*083a*/ 	.byte	0x15
	.zero		1


	//   ....[115]....
        /*083c*/ 	.word	0x000053c0
        /*0840*/ 	.word	0x000000ff
        /*0844*/ 	.word	0x00000000
        /*0848*/ 	.short	0x0101
        /*084a*/ 	.byte	0x27
	.zero		1


	//   ....[116]....
        /*084c*/ 	.word	0x000053d0
        /*0850*/ 	.word	0x000000ff
        /*0854*/ 	.word	0x00000140
        /*0858*/ 	.short	0x010a
        /*085a*/ 	.byte	0x15
	.zero		1


	//   ....[117]....
        /*085c*/ 	.word	0x00005510
        /*0860*/ 	.word	0x000000ff
        /*0864*/ 	.word	0x00000120
        /*0868*/ 	.short	0x010b
        /*086a*/ 	.byte	0x15
	.zero		1


	//   ....[118]....
        /*086c*/ 	.word	0x00005520
        /*0870*/ 	.word	0x000000ff
        /*0874*/ 	.word	0x00000000
        /*0878*/ 	.short	0x0101
        /*087a*/ 	.byte	0x26
	.zero		1


	//   ....[119]....
        /*087c*/ 	.word	0x00005530
        /*0880*/ 	.word	0x000000ff
        /*0884*/ 	.word	0x00000148
        /*0888*/ 	.short	0x010a
        /*088a*/ 	.byte	0x15
	.zero		1


	//   ....[120]....
        /*088c*/ 	.word	0x00005730
        /*0890*/ 	.word	0x000000ff
        /*0894*/ 	.word	0x00000128
        /*0898*/ 	.short	0x010b
        /*089a*/ 	.byte	0x15
	.zero		1


	//   ....[121]....
        /*089c*/ 	.word	0x00005740
        /*08a0*/ 	.word	0x000000ff
        /*08a4*/ 	.word	0x00000000
        /*08a8*/ 	.short	0x0101
        /*08aa*/ 	.byte	0x25
	.zero		1


	//   ....[122]....
        /*08ac*/ 	.word	0x00005770
        /*08b0*/ 	.word	0x000000ff
        /*08b4*/ 	.word	0x00000130
        /*08b8*/ 	.short	0x010a
        /*08ba*/ 	.byte	0x15
	.zero		1


	//   ....[123]....
        /*08bc*/ 	.word	0x00005790
        /*08c0*/ 	.word	0x000000ff
        /*08c4*/ 	.word	0x00000138
        /*08c8*/ 	.short	0x010a
        /*08ca*/ 	.byte	0x15
	.zero		1


	//   ....[124]....
        /*08cc*/ 	.word	0x000057b0
        /*08d0*/ 	.word	0x000000ff
        /*08d4*/ 	.word	0x00000140
        /*08d8*/ 	.short	0x010a
        /*08da*/ 	.byte	0x15
	.zero		1


	//   ....[125]....
        /*08dc*/ 	.word	0x000057f0
        /*08e0*/ 	.word	0x00000000
        /*08e4*/ 	.word	0x00000148
        /*08e8*/ 	.short	0x010a
        /*08ea*/ 	.byte	0xff
	.zero		1


	//   ....[126]....
        /*08ec*/ 	.word	0x00005b30
        /*08f0*/ 	.word	0x00000003
        /*08f4*/ 	.word	0x00000160
        /*08f8*/ 	.short	0x010a
        /*08fa*/ 	.byte	0xff
	.zero		1


	//   ....[127]....
        /*08fc*/ 	.word	0x00005cb0
        /*0900*/ 	.word	0x00000000
        /*0904*/ 	.word	0x00000000
        /*0908*/ 	.short	0x0101
        /*090a*/ 	.byte	0xff
	.zero		1


	//   ....[128]....
        /*090c*/ 	.word	0x000067d0
        /*0910*/ 	.word	0x000000ff
        /*0914*/ 	.word	0x00000110
        /*0918*/ 	.short	0x010a
        /*091a*/ 	.byte	0x2c
	.zero		1


	//   ....[129]....
        /*091c*/ 	.word	0x00006810
        /*0920*/ 	.word	0x0000001a
        /*0924*/ 	.word	0x00000180
        /*0928*/ 	.short	0x010a
        /*092a*/ 	.byte	0xff
	.zero		1


	//   ....[130]....
        /*092c*/ 	.word	0x00006920
        /*0930*/ 	.word	0x000000ff
        /*0934*/ 	.word	0x00000110
        /*0938*/ 	.short	0x010a
        /*093a*/ 	.byte	0x2c
	.zero		1


	//   ....[131]....
        /*093c*/ 	.word	0x00006a00
        /*0940*/ 	.word	0x0000001a
        /*0944*/ 	.word	0x00000180
        /*0948*/ 	.short	0x010a
        /*094a*/ 	.byte	0xff
	.zero		1


	//   ....[132]....
        /*094c*/ 	.word	0x00007130
        /*0950*/ 	.word	0x00000000
        /*0954*/ 	.word	0x00000000
        /*0958*/ 	.short	0x0101
        /*095a*/ 	.byte	0xff
	.zero		1


	//   ....[133]....
        /*095c*/ 	.word	0x00007140
        /*0960*/ 	.word	0x00000004
        /*0964*/ 	.word	0x00000110
        /*0968*/ 	.short	0x010a
        /*096a*/ 	.byte	0xff
	.zero		1


	//   ....[134]....
        /*096c*/ 	.word	0x00007200
        /*0970*/ 	.word	0x00000004
        /*0974*/ 	.word	0x00000110
        /*0978*/ 	.short	0x010a
        /*097a*/ 	.byte	0xff
	.zero		1


	//   ....[135]....
        /*097c*/ 	.word	0x000079c0
        /*0980*/ 	.word	0x00000000
        /*0984*/ 	.word	0x00000000
        /*0988*/ 	.short	0x0101
        /*098a*/ 	.byte	0xff
	.zero		1


	//   ....[136]....
        /*098c*/ 	.word	0x000079e0
        /*0990*/ 	.word	0x00000002
        /*0994*/ 	.word	0x00000110
        /*0998*/ 	.short	0x010a
        /*099a*/ 	.byte	0xff
	.zero		1


	//   ....[137]....
        /*099c*/ 	.word	0x00007a90
        /*09a0*/ 	.word	0x00000002
        /*09a4*/ 	.word	0x00000110
        /*09a8*/ 	.short	0x010a
        /*09aa*/ 	.byte	0xff
	.zero		1


	//   ....[138]....
        /*09ac*/ 	.word	0x00008240
        /*09b0*/ 	.word	0x00000000
        /*09b4*/ 	.word	0x00000000
        /*09b8*/ 	.short	0x0101
        /*09ba*/ 	.byte	0xff
	.zero		1


	//   ....[139]....
        /*09bc*/ 	.word	0x00008260
        /*09c0*/ 	.word	0x00000003
        /*09c4*/ 	.word	0x00000110
        /*09c8*/ 	.short	0x010a
        /*09ca*/ 	.byte	0xff
	.zero		1


	//   ....[140]....
        /*09cc*/ 	.word	0x00008310
        /*09d0*/ 	.word	0x00000003
        /*09d4*/ 	.word	0x00000110
        /*09d8*/ 	.short	0x010a
        /*09da*/ 	.byte	0xff
	.zero		1


	//   ....[141]....
        /*09dc*/ 	.word	0x00008720
        /*09e0*/ 	.word	0x000000ff
        /*09e4*/ 	.word	0x00000000
        /*09e8*/ 	.short	0x0101
        /*09ea*/ 	.byte	0x04
	.zero		1


	//   ....[142]....
        /*09ec*/ 	.word	0x00008b30
        /*09f0*/ 	.word	0x00000000
        /*09f4*/ 	.word	0x00000000
        /*09f8*/ 	.short	0x0101
        /*09fa*/ 	.byte	0xff
	.zero		1


	//   ....[143]....
        /*09fc*/ 	.word	0x00008de0
        /*0a00*/ 	.word	0x000000ff
        /*0a04*/ 	.word	0x00000000
        /*0a08*/ 	.short	0x0101
        /*0a0a*/ 	.byte	0x04
	.zero		1


	//   ....[144]....
        /*0a0c*/ 	.word	0x00008e00
        /*0a10*/ 	.word	0x00000000
        /*0a14*/ 	.word	0x000001d0
        /*0a18*/ 	.short	0x010a
        /*0a1a*/ 	.byte	0xff
	.zero		1


	//   ....[145]....
        /*0a1c*/ 	.word	0x00008e60
        /*0a20*/ 	.word	0x00000000
        /*0a24*/ 	.word	0x00000088
        /*0a28*/ 	.short	0x010a
        /*0a2a*/ 	.byte	0xff
	.zero		1


	//   ....[146]....
        /*0a2c*/ 	.word	0x00008ec0
        /*0a30*/ 	.word	0x00000000
        /*0a34*/ 	.word	0x00000088
        /*0a38*/ 	.short	0x010a
        /*0a3a*/ 	.byte	0xff
	.zero		1


	//   ....[147]....
        /*0a3c*/ 	.word	0x00008f10
        /*0a40*/ 	.word	0x00000003
        /*0a44*/ 	.word	0x00000160
        /*0a48*/ 	.short	0x010a
        /*0a4a*/ 	.byte	0xff
	.zero		1


	//   ....[148]....
        /*0a4c*/ 	.word	0x00008f70
        /*0a50*/ 	.word	0x00000000
        /*0a54*/ 	.word	0x00000000
        /*0a58*/ 	.short	0x010a
        /*0a5a*/ 	.byte	0xff
	.zero		1


	//   ....[149]....
        /*0a5c*/ 	.word	0x00008fd0
        /*0a60*/ 	.word	0x00000000
        /*0a64*/ 	.word	0x00000000
        /*0a68*/ 	.short	0x010a
        /*0a6a*/ 	.byte	0xff
	.zero		1


	//   ....[150]....
        /*0a6c*/ 	.word	0x00009030
        /*0a70*/ 	.word	0x00000000
        /*0a74*/ 	.word	0x00000000
        /*0a78*/ 	.short	0x010a
        /*0a7a*/ 	.byte	0xff
	.zero		1


	//   ....[151]....
        /*0a7c*/ 	.word	0x00009090
        /*0a80*/ 	.word	0x00000000
        /*0a84*/ 	.word	0x00000000
        /*0a88*/ 	.short	0x010a
        /*0a8a*/ 	.byte	0xff
	.zero		1


	//   ....[152]....
        /*0a8c*/ 	.word	0x000090f0
        /*0a90*/ 	.word	0x00000000
        /*0a94*/ 	.word	0x00000000
        /*0a98*/ 	.short	0x010a
        /*0a9a*/ 	.byte	0xff
	.zero		1


	//   ....[153]....
        /*0a9c*/ 	.word	0x00009150
        /*0aa0*/ 	.word	0x00000000
        /*0aa4*/ 	.word	0x00000000
        /*0aa8*/ 	.short	0x010a
        /*0aaa*/ 	.byte	0xff
	.zero		1


	//   ....[154]....
        /*0aac*/ 	.word	0x000091b0
        /*0ab0*/ 	.word	0x00000000
        /*0ab4*/ 	.word	0x00000000
        /*0ab8*/ 	.short	0x010a
        /*0aba*/ 	.byte	0xff
	.zero		1


	//   ....[155]....
        /*0abc*/ 	.word	0x00009210
        /*0ac0*/ 	.word	0x00000000
        /*0ac4*/ 	.word	0x00000000
        /*0ac8*/ 	.short	0x010a
        /*0aca*/ 	.byte	0xff
	.zero		1


	//   ....[156]....
        /*0acc*/ 	.word	0x00009270
        /*0ad0*/ 	.word	0x00000000
        /*0ad4*/ 	.word	0x00000000
        /*0ad8*/ 	.short	0x010a
        /*0ada*/ 	.byte	0xff
	.zero		1


	//   ....[157]....
        /*0adc*/ 	.word	0x000092d0
        /*0ae0*/ 	.word	0x00000000
        /*0ae4*/ 	.word	0x00000000
        /*0ae8*/ 	.short	0x010a
        /*0aea*/ 	.byte	0xff
	.zero		1


	//   ....[158]....
        /*0aec*/ 	.word	0x00009330
        /*0af0*/ 	.word	0x00000000
        /*0af4*/ 	.word	0x00000000
        /*0af8*/ 	.short	0x010a
        /*0afa*/ 	.byte	0xff
	.zero		1


	//   ....[159]....
        /*0afc*/ 	.word	0x00009390
        /*0b00*/ 	.word	0x00000000
        /*0b04*/ 	.word	0x00000000
        /*0b08*/ 	.short	0x010a
        /*0b0a*/ 	.byte	0xff
	.zero		1


	//   ....[160]....
        /*0b0c*/ 	.word	0x000093f0
        /*0b10*/ 	.word	0x00000000
        /*0b14*/ 	.word	0x00000000
        /*0b18*/ 	.short	0x010a
        /*0b1a*/ 	.byte	0xff
	.zero		1


	//   ....[161]....
        /*0b1c*/ 	.word	0x00009450
        /*0b20*/ 	.word	0x00000000
        /*0b24*/ 	.word	0x00000000
        /*0b28*/ 	.short	0x010a
        /*0b2a*/ 	.byte	0xff
	.zero		1


	//   ....[162]....
        /*0b2c*/ 	.word	0x000094b0
        /*0b30*/ 	.word	0x00000000
        /*0b34*/ 	.word	0x00000000
        /*0b38*/ 	.short	0x010a
        /*0b3a*/ 	.byte	0xff
	.zero		1


	//   ....[163]....
        /*0b3c*/ 	.word	0x00009510
        /*0b40*/ 	.word	0x00000000
        /*0b44*/ 	.word	0x00000000
        /*0b48*/ 	.short	0x010a
        /*0b4a*/ 	.byte	0xff
	.zero		1


	//   ....[164]....
        /*0b4c*/ 	.word	0x00009560
        /*0b50*/ 	.word	0x00000002
        /*0b54*/ 	.word	0x000001c0
        /*0b58*/ 	.short	0x010a
        /*0b5a*/ 	.byte	0xff
	.zero		1


	//   ....[165]....
        /*0b5c*/ 	.word	0x000095c0
        /*0b60*/ 	.word	0x00000002
        /*0b64*/ 	.word	0x00000170
        /*0b68*/ 	.short	0x010a
        /*0b6a*/ 	.byte	0xff
	.zero		1


	//   ....[166]....
        /*0b6c*/ 	.word	0x00009610
        /*0b70*/ 	.word	0x00000002
        /*0b74*/ 	.word	0x00000160
        /*0b78*/ 	.short	0x010a
        /*0b7a*/ 	.byte	0xff
	.zero		1


	//   ....[167]....
        /*0b7c*/ 	.word	0x00009670
        /*0b80*/ 	.word	0x00000000
        /*0b84*/ 	.word	0x00000170
        /*0b88*/ 	.short	0x010a
        /*0b8a*/ 	.byte	0xff
	.zero		1


	//   ....[168]....
        /*0b8c*/ 	.word	0x000096c0
        /*0b90*/ 	.word	0x00000000
        /*0b94*/ 	.word	0x00000160
        /*0b98*/ 	.short	0x010a
        /*0b9a*/ 	.byte	0xff
	.zero		1


	//   ....[169]....
        /*0b9c*/ 	.word	0x00009720
        /*0ba0*/ 	.word	0x00000002
        /*0ba4*/ 	.word	0x000001a0
        /*0ba8*/ 	.short	0x010a
        /*0baa*/ 	.byte	0xff
	.zero		1


	//   ....[170]....
        /*0bac*/ 	.word	0x00009780
        /*0bb0*/ 	.word	0x00000000
        /*0bb4*/ 	.word	0x00000000
        /*0bb8*/ 	.short	0x010a
        /*0bba*/ 	.byte	0xff
	.zero		1


	//   ....[171]....
        /*0bbc*/ 	.word	0x000097e0
        /*0bc0*/ 	.word	0x00000000
        /*0bc4*/ 	.word	0x00000000
        /*0bc8*/ 	.short	0x010a
        /*0bca*/ 	.byte	0xff
	.zero		1


	//   ....[172]....
        /*0bcc*/ 	.word	0x00009840
        /*0bd0*/ 	.word	0x00000000
        /*0bd4*/ 	.word	0x00000000
        /*0bd8*/ 	.short	0x010a
        /*0bda*/ 	.byte	0xff
	.zero		1


	//   ....[173]....
        /*0bdc*/ 	.word	0x000098a0
        /*0be0*/ 	.word	0x00000000
        /*0be4*/ 	.word	0x00000000
        /*0be8*/ 	.short	0x010a
        /*0bea*/ 	.byte	0xff
	.zero		1


	//   ....[174]....
        /*0bec*/ 	.word	0x00009900
        /*0bf0*/ 	.word	0x00000000
        /*0bf4*/ 	.word	0x00000000
        /*0bf8*/ 	.short	0x010a
        /*0bfa*/ 	.byte	0xff
	.zero		1


	//   ....[175]....
        /*0bfc*/ 	.word	0x00009950
        /*0c00*/ 	.word	0x0000000c
        /*0c04*/ 	.word	0x00000160
        /*0c08*/ 	.short	0x010a
        /*0c0a*/ 	.byte	0xff
	.zero		1


	//   ....[176]....
        /*0c0c*/ 	.word	0x000099b0
        /*0c10*/ 	.word	0x00000000
        /*0c14*/ 	.word	0x00000158
        /*0c18*/ 	.short	0x010a
        /*0c1a*/ 	.byte	0xff
	.zero		1


	//   ....[177]....
        /*0c1c*/ 	.word	0x00009a10
        /*0c20*/ 	.word	0x00000000
        /*0c24*/ 	.word	0x00000130
        /*0c28*/ 	.short	0x010a
        /*0c2a*/ 	.byte	0xff
	.zero		1


	//   ....[178]....
        /*0c2c*/ 	.word	0x00009a70
        /*0c30*/ 	.word	0x00000000
        /*0c34*/ 	.word	0x00000138
        /*0c38*/ 	.short	0x010a
        /*0c3a*/ 	.byte	0xff
	.zero		1


	//   ....[179]....
        /*0c3c*/ 	.word	0x00009ad0
        /*0c40*/ 	.word	0x00000000
        /*0c44*/ 	.word	0x00000140
        /*0c48*/ 	.short	0x010a
        /*0c4a*/ 	.byte	0xff
	.zero		1


	//   ....[180]....
        /*0c4c*/ 	.word	0x00009b30
        /*0c50*/ 	.word	0x00000000
        /*0c54*/ 	.word	0x00000148
        /*0c58*/ 	.short	0x010a
        /*0c5a*/ 	.byte	0xff
	.zero		1


	//   ....[181]....
        /*0c5c*/ 	.word	0x00009b90
        /*0c60*/ 	.word	0x00000000
        /*0c64*/ 	.word	0x00000130
        /*0c68*/ 	.short	0x010a
        /*0c6a*/ 	.byte	0xff
	.zero		1


	//   ....[182]....
        /*0c6c*/ 	.word	0x00009bf0
        /*0c70*/ 	.word	0x00000000
        /*0c74*/ 	.word	0x00000138
        /*0c78*/ 	.short	0x010a
        /*0c7a*/ 	.byte	0xff
	.zero		1


	//   ....[183]....
        /*0c7c*/ 	.word	0x00009c50
        /*0c80*/ 	.word	0x00000000
        /*0c84*/ 	.word	0x00000140
        /*0c88*/ 	.short	0x010a
        /*0c8a*/ 	.byte	0xff
	.zero		1


	//   ....[184]....
        /*0c8c*/ 	.word	0x00009ca0
        /*0c90*/ 	.word	0x00000003
        /*0c94*/ 	.word	0x00000160
        /*0c98*/ 	.short	0x010a
        /*0c9a*/ 	.byte	0xff
	.zero		1


	//   ....[185]....
        /*0c9c*/ 	.word	0x00009d00
        /*0ca0*/ 	.word	0x00000000
        /*0ca4*/ 	.word	0x00000110
        /*0ca8*/ 	.short	0x010a
        /*0caa*/ 	.byte	0xff
	.zero		1


	//   ....[186]....
        /*0cac*/ 	.word	0x00009d50
        /*0cb0*/ 	.word	0x0000001a
        /*0cb4*/ 	.word	0x00000180
        /*0cb8*/ 	.short	0x010a
        /*0cba*/ 	.byte	0xff
	.zero		1


	//   ....[187]....
        /*0cbc*/ 	.word	0x00009da0
        /*0cc0*/ 	.word	0x00000004
        /*0cc4*/ 	.word	0x00000110
        /*0cc8*/ 	.short	0x010a
        /*0cca*/ 	.byte	0xff
	.zero		1


	//   ....[188]....
        /*0ccc*/ 	.word	0x00009df0
        /*0cd0*/ 	.word	0x00000002
        /*0cd4*/ 	.word	0x00000110
        /*0cd8*/ 	.short	0x010a
        /*0cda*/ 	.byte	0xff
	.zero		1


	//   ....[189]....
        /*0cdc*/ 	.word	0x00009e40
        /*0ce0*/ 	.word	0x00000003
        /*0ce4*/ 	.word	0x00000110
        /*0ce8*/ 	.short	0x010a
        /*0cea*/ 	.byte	0xff
	.zero		1


	//----- nvinfo : EIATTR_NUM_MBARRIERS
	.align		4
.L_47:
        /*0cec*/ 	.byte	0x03, 0x38
        /*0cee*/ 	.short	0x003c


	//----- nvinfo : EIATTR_EXIT_INSTR_OFFSETS
	.align		4
        /*0cf0*/ 	.byte	0x04, 0x1c
        /*0cf2*/ 	.short	(.L_49 - .L_48)


	//   ....[0]....
.L_48:
        /*0cf4*/ 	.word	0x00003290


	//   ....[1]....
        /*0cf8*/ 	.word	0x000037a0


	//   ....[2]....
        /*0cfc*/ 	.word	0x00003800


	//   ....[3]....
        /*0d00*/ 	.word	0x000046a0


	//   ....[4]....
        /*0d04*/ 	.word	0x00005820


	//   ....[5]....
        /*0d08*/ 	.word	0x00005860


	//   ....[6]....
        /*0d0c*/ 	.word	0x00008cc0


	//   ....[7]....
        /*0d10*/ 	.word	0x00008d40


	//   ....[8]....
        /*0d14*/ 	.word	0x00008d70


	//   ....[9]....
        /*0d18*/ 	.word	0x00008df0


	//----- nvinfo : EIATTR_MAX_THREADS
	.align		4
.L_49:
        /*0d1c*/ 	.byte	0x04, 0x05
        /*0d1e*/ 	.short	(.L_51 - .L_50)
.L_50:
        /*0d20*/ 	.word	0x00000100
        /*0d24*/ 	.word	0x00000001
        /*0d28*/ 	.word	0x00000001


	//----- nvinfo : EIATTR_CRS_STACK_SIZE
	.align		4
.L_51:
        /*0d2c*/ 	.byte	0x04, 0x1e
        /*0d2e*/ 	.short	(.L_53 - .L_52)
.L_52:
        /*0d30*/ 	.word	0x00000000


	//----- nvinfo : EIATTR_CBANK_PARAM_SIZE
	.align		4
.L_53:
        /*0d34*/ 	.byte	0x03, 0x19
        /*0d36*/ 	.short	0x0800


	//----- nvinfo : EIATTR_PARAM_CBANK
	.align		4
        /*0d38*/ 	.byte	0x04, 0x0a
        /*0d3a*/ 	.short	(.L_55 - .L_54)
	.align		4
.L_54:
        /*0d3c*/ 	.word	index@(.nv.constant0._ZN7cutlass13device_kernelINS_4gemm6kernel13GemmUniversalIN4cute5tupleIJiiiiEEENS1_10collective13CollectiveMmaINS1_35MainloopSm100TmaUmmaWarpSpecializedILi17ELi2ELi4ENS5_IJNS4_1CILi1EEENSA_ILi2EEESB_EEEEENS5_IJNSA_ILi64EEENSA_ILi128EEENSA_ILi32EEEEEENS_10bfloat16_tENS5_IJlSB_lEEESJ_SK_NS4_8TiledMMAINS4_8MMA_AtomIJNS4_20SM100_MMA_F16BF16_SSISJ_SJ_fLi64ELi128ELNS4_4UMMA5MajorE0ELSP_0ELNSO_7ScaleInE0ELSQ_0EEEEEENS4_6LayoutINS5_IJSB_SB_SB_EEENS5_IJNSA_ILi0EEESV_SV_EEEEENS5_IJNS4_10UnderscoreESY_SY_EEEEENS4_23SM90_TMA_LOAD_MULTICASTENS4_14ComposedLayoutINS4_7SwizzleILi2ELi4ELi3EEENS4_18smem_ptr_flag_bitsILi16EEENST_INS5_IJNSA_ILi8EEESH_EEENS5_IJSH_SB_EEEEEEEvNS4_8identityENS4_13SM90_TMA_LOADES1B_vS1C_EENS_8epilogue10collective18CollectiveEpilogueINS1F_23Sm100TmaWarpSpecializedILi4ELi2ELi16ELb1ELb0EEEJSI_NS5_IJNST_ISF_SB_EENST_ISH_SB_EEEEESJ_SK_SJ_SK_NS1F_6fusion15FusionCallbacksIS1J_NS1N_17LinearCombinationISJ_fSJ_fLNS_15FloatRoundStyleE2EEESI_S1M_JEEENS4_5SM1004TMEM4LOAD26SM100_TMEM_LOAD_16dp256b4xES1D_S1B_NS4_17SM75_U32x4_LDSM_NENS4_14SM90_TMA_STOREES1B_NS4_17SM90_U32x4_STSM_NENS4_39AutoVectorizingCopyWithAssumedAlignmentILi128EEEEEEvvEEEEvNT_6ParamsE)
        /*0d40*/ 	.short	0x0380
        /*0d42*/ 	.short	0x0800


	//----- nvinfo : EIATTR_SW_WAR
	.align		4
.L_55:
        /*0d44*/ 	.byte	0x04, 0x36
        /*0d46*/ 	.short	(.L_57 - .L_56)
.L_56:
        /*0d48*/ 	.word	0x00000008
.L_57:


//--------------------- .nv.callgraph             --------------------------
	.section	.nv.callgraph,"",@"SHT_CUDA_CALLGRAPH"
	.align	4
	.sectionentsize	8
	.align		4
        /*0000*/ 	.word	0x00000000
	.align		4
        /*0004*/ 	.word	0xffffffff
	.align		4
        /*0008*/ 	.word	index@(_ZN7cutlass13device_kernelINS_4gemm6kernel13GemmUniversalIN4cute5tupleIJiiiiEEENS1_10collective13CollectiveMmaINS1_35MainloopSm100TmaUmmaWarpSpecializedILi17ELi2ELi4ENS5_IJNS4_1CILi1EEENSA_ILi2EEESB_EEEEENS5_IJNSA_ILi64EEENSA_ILi128EEENSA_ILi32EEEEEENS_10bfloat16_tENS5_IJlSB_lEEESJ_SK_NS4_8TiledMMAINS4_8MMA_AtomIJNS4_20SM100_MMA_F16BF16_SSISJ_SJ_fLi64ELi128ELNS4_4UMMA5MajorE0ELSP_0ELNSO_7ScaleInE0ELSQ_0EEEEEENS4_6LayoutINS5_IJSB_SB_SB_EEENS5_IJNSA_ILi0EEESV_SV_EEEEENS5_IJNS4_10UnderscoreESY_SY_EEEEENS4_23SM90_TMA_LOAD_MULTICASTENS4_14ComposedLayoutINS4_7SwizzleILi2ELi4ELi3EEENS4_18smem_ptr_flag_bitsILi16EEENST_INS5_IJNSA_ILi8EEESH_EEENS5_IJSH_SB_EEEEEEEvNS4_8identityENS4_13SM90_TMA_LOADES1B_vS1C_EENS_8epilogue10collective18CollectiveEpilogueINS1F_23Sm100TmaWarpSpecializedILi4ELi2ELi16ELb1ELb0EEEJSI_NS5_IJNST_ISF_SB_EENST_ISH_SB_EEEEESJ_SK_SJ_SK_NS1F_6fusion15FusionCallbacksIS1J_NS1N_17LinearCombinationISJ_fSJ_fLNS_15FloatRoundStyleE2EEESI_S1M_JEEENS4_5SM1004TMEM4LOAD26SM100_TMEM_LOAD_16dp256b4xES1D_S1B_NS4_17SM75_U32x4_LDSM_NENS4_14SM90_TMA_STOREES1B_NS4_17SM90_U32x4_STSM_NENS4_39AutoVectorizingCopyWithAssumedAlignmentILi128EEEEEEvvEEEEvNT_6ParamsE)
	.align		4
        /*000c*/ 	.word	index@(__assertfail)
	.align		4
        /*0010*/ 	.word	0x00000000
	.align		4
        /*0014*/ 	.word	0xfffffffe
	.align		4
        /*0018*/ 	.word	0x00000000
	.align		4
        /*001c*/ 	.word	0xfffffffd
	.align		4
        /*0020*/ 	.word	0x00000000
	.align		4
        /*0024*/ 	.word	0xfffffffc


//--------------------- .nv.constant4             --------------------------
	.section	.nv.constant4,"a",@progbits
	.align	8
	.align		8
.nv.constant4:
        /*0000*/ 	.dword	__assertfail
	.align		8
        /*0008*/ 	.dword	__unnamed_1
	.align		8
        /*0010*/ 	.dword	__unnamed_2
	.align		8
        /*0018*/ 	.dword	_ZN39_INTERNAL_360d92e6_4_k_cu_dd61b919_71374cuda3std3__45__cpo5beginE
	.align		8
        /*0020*/ 	.dword	_ZN39_INTERNAL_360d92e6_4_k_cu_dd61b919_71374cuda3std3__45__cpo3endE
	.align		8
        /*0028*/ 	.dword	_ZN39_INTERNAL_360d92e6_4_k_cu_dd61b919_71374cuda3std3__45__cpo6cbeginE
	.align		8
        /*0030*/ 	.dword	_ZN39_INTERNAL_360d92e6_4_k_cu_dd61b919_71374cuda3std3__45__cpo4cendE
	.align		8
        /*0038*/ 	.dword	_ZN39_INTERNAL_360d92e6_4_k_cu_dd61b919_71374cuda3std3__441_GLOBAL__N__360d92e6_4_k_cu_dd61b919_71376ignoreE
	.align		8
        /*0040*/ 	.dword	_ZN39_INTERNAL_360d92e6_4_k_cu_dd61b919_71374cuda3std3__419piecewise_constructE
	.align		8
        /*0048*/ 	.dword	_ZN39_INTERNAL_360d92e6_4_k_cu_dd61b919_71374cuda3std3__48in_placeE
	.align		8
        /*0050*/ 	.dword	_ZN39_INTERNAL_360d92e6_4_k_cu_dd61b919_71374cuda3std6ranges3__45__cpo4swapE
	.align		8
        /*0058*/ 	.dword	_ZN39_INTERNAL_360d92e6_4_k_cu_dd61b919_71374cuda3std6ranges3__45__cpo9iter_moveE
	.align		8
        /*0060*/ 	.dword	_ZN39_INTERNAL_360d92e6_4_k_cu_dd61b919_71374cute7productE
	.align		8
        /*0068*/ 	.dword	_ZN39_INTERNAL_360d92e6_4_k_cu_dd61b919_71374cute1_E
	.align		8
        /*0070*/ 	.dword	$str$25
	.align		8
        /*0078*/ 	.dword	$str$26
	.align		8
        /*0080*/ 	.dword	$str$27
	.align		8
        /*0088*/ 	.dword	$str$28


//--------------------- .text._ZN7cutlass13device_kernelINS_4gemm6kernel13GemmUniversalIN4cute5tupleIJiiiiEEENS1_10collective13CollectiveMmaINS1_35MainloopSm100TmaUmmaWarpSpecializedILi17ELi2ELi4ENS5_IJNS4_1CILi1EEENSA_ILi2EEESB_EEEEENS5_IJNSA_ILi64EEENSA_ILi128EEENSA_ILi32EEEEEENS_10bfloat16_tENS5_IJlSB_lEEESJ_SK_NS4_8TiledMMAINS4_8MMA_AtomIJNS4_20SM100_MMA_F16BF16_SSISJ_SJ_fLi64ELi128ELNS4_4UMMA5MajorE0ELSP_0ELNSO_7ScaleInE0ELSQ_0EEEEEENS4_6LayoutINS5_IJSB_SB_SB_EEENS5_IJNSA_ILi0EEESV_SV_EEEEENS5_IJNS4_10UnderscoreESY_SY_EEEEENS4_23SM90_TMA_LOAD_MULTICASTENS4_14ComposedLayoutINS4_7SwizzleILi2ELi4ELi3EEENS4_18smem_ptr_flag_bitsILi16EEENST_INS5_IJNSA_ILi8EEESH_EEENS5_IJSH_SB_EEEEEEEvNS4_8identityENS4_13SM90_TMA_LOADES1B_vS1C_EENS_8epilogue10collective18CollectiveEpilogueINS1F_23Sm100TmaWarpSpecializedILi4ELi2ELi16ELb1ELb0EEEJSI_NS5_IJNST_ISF_SB_EENST_ISH_SB_EEEEESJ_SK_SJ_SK_NS1F_6fusion15FusionCallbacksIS1J_NS1N_17LinearCombinationISJ_fSJ_fLNS_15FloatRoundStyleE2EEESI_S1M_JEEENS4_5SM1004TMEM4LOAD26SM100_TMEM_LOAD_16dp256b4xES1D_S1B_NS4_17SM75_U32x4_LDSM_NENS4_14SM90_TMA_STOREES1B_NS4_17SM90_U32x4_STSM_NENS4_39AutoVectorizingCopyWithAssumedAlignmentILi128EEEEEEvvEEEEvNT_6ParamsE --------------------------
	.section	.text._ZN7cutlass13device_kernelINS_4gemm6kernel13GemmUniversalIN4cute5tupleIJiiiiEEENS1_10collective13CollectiveMmaINS1_35MainloopSm100TmaUmmaWarpSpecializedILi17ELi2ELi4ENS5_IJNS4_1CILi1EEENSA_ILi2EEESB_EEEEENS5_IJNSA_ILi64EEENSA_ILi128EEENSA_ILi32EEEEEENS_10bfloat16_tENS5_IJlSB_lEEESJ_SK_NS4_8TiledMMAINS4_8MMA_AtomIJNS4_20SM100_MMA_F16BF16_SSISJ_SJ_fLi64ELi128ELNS4_4UMMA5MajorE0ELSP_0ELNSO_7ScaleInE0ELSQ_0EEEEEENS4_6LayoutINS5_IJSB_SB_SB_EEENS5_IJNSA_ILi0EEESV_SV_EEEEENS5_IJNS4_10UnderscoreESY_SY_EEEEENS4_23SM90_TMA_LOAD_MULTICASTENS4_14ComposedLayoutINS4_7SwizzleILi2ELi4ELi3EEENS4_18smem_ptr_flag_bitsILi16EEENST_INS5_IJNSA_ILi8EEESH_EEENS5_IJSH_SB_EEEEEEEvNS4_8identityENS4_13SM90_TMA_LOADES1B_vS1C_EENS_8epilogue10collective18CollectiveEpilogueINS1F_23Sm100TmaWarpSpecializedILi4ELi2ELi16ELb1ELb0EEEJSI_NS5_IJNST_ISF_SB_EENST_ISH_SB_EEEEESJ_SK_SJ_SK_NS1F_6fusion15FusionCallbacksIS1J_NS1N_17LinearCombinationISJ_fSJ_fLNS_15FloatRoundStyleE2EEESI_S1M_JEEENS4_5SM1004TMEM4LOAD26SM100_TMEM_LOAD_16dp256b4xES1D_S1B_NS4_17SM75_U32x4_LDSM_NENS4_14SM90_TMA_STOREES1B_NS4_17SM90_U32x4_STSM_NENS4_39AutoVectorizingCopyWithAssumedAlignmentILi128EEEEEEvvEEEEvNT_6ParamsE,"ax",@progbits
	.align	128
.text._ZN7cutlass13device_kernelINS_4gemm6kernel13GemmUniversalIN4cute5tupleIJiiiiEEENS1_10collective13CollectiveMmaINS1_35MainloopSm100TmaUmmaWarpSpecializedILi17ELi2ELi4ENS5_IJNS4_1CILi1EEENSA_ILi2EEESB_EEEEENS5_IJNSA_ILi64EEENSA_ILi128EEENSA_ILi32EEEEEENS_10bfloat16_tENS5_IJlSB_lEEESJ_SK_NS4_8TiledMMAINS4_8MMA_AtomIJNS4_20SM100_MMA_F16BF16_SSISJ_SJ_fLi64ELi128ELNS4_4UMMA5MajorE0ELSP_0ELNSO_7ScaleInE0ELSQ_0EEEEEENS4_6LayoutINS5_IJSB_SB_SB_EEENS5_IJNSA_ILi0EEESV_SV_EEEEENS5_IJNS4_10UnderscoreESY_SY_EEEEENS4_23SM90_TMA_LOAD_MULTICASTENS4_14ComposedLayoutINS4_7SwizzleILi2ELi4ELi3EEENS4_18smem_ptr_flag_bitsILi16EEENST_INS5_IJNSA_ILi8EEESH_EEENS5_IJSH_SB_EEEEEEEvNS4_8identityENS4_13SM90_TMA_LOADES1B_vS1C_EENS_8epilogue10collective18CollectiveEpilogueINS1F_23Sm100TmaWarpSpecializedILi4ELi2ELi16ELb1ELb0EEEJSI_NS5_IJNST_ISF_SB_EENST_ISH_SB_EEEEESJ_SK_SJ_SK_NS1F_6fusion15FusionCallbacksIS1J_NS1N_17LinearCombinationISJ_fSJ_fLNS_15FloatRoundStyleE2EEESI_S1M_JEEENS4_5SM1004TMEM4LOAD26SM100_TMEM_LOAD_16dp256b4xES1D_S1B_NS4_17SM75_U32x4_LDSM_NENS4_14SM90_TMA_STOREES1B_NS4_17SM90_U32x4_STSM_NENS4_39AutoVectorizingCopyWithAssumedAlignmentILi128EEEEEEvvEEEEvNT_6ParamsE:
        .type           _ZN7cutlass13device_kernelINS_4gemm6kernel13GemmUniversalIN4cute5tupleIJiiiiEEENS1_10collective13CollectiveMmaINS1_35MainloopSm100TmaUmmaWarpSpecializedILi17ELi2ELi4ENS5_IJNS4_1CILi1EEENSA_ILi2EEESB_EEEEENS5_IJNSA_ILi64EEENSA_ILi128EEENSA_ILi32EEEEEENS_10bfloat16_tENS5_IJlSB_lEEESJ_SK_NS4_8TiledMMAINS4_8MMA_AtomIJNS4_20SM100_MMA_F16BF16_SSISJ_SJ_fLi64ELi128ELNS4_4UMMA5MajorE0ELSP_0ELNSO_7ScaleInE0ELSQ_0EEEEEENS4_6LayoutINS5_IJSB_SB_SB_EEENS5_IJNSA_ILi0EEESV_SV_EEEEENS5_IJNS4_10UnderscoreESY_SY_EEEEENS4_23SM90_TMA_LOAD_MULTICASTENS4_14ComposedLayoutINS4_7SwizzleILi2ELi4ELi3EEENS4_18smem_ptr_flag_bitsILi16EEENST_INS5_IJNSA_ILi8EEESH_EEENS5_IJSH_SB_EEEEEEEvNS4_8identityENS4_13SM90_TMA_LOADES1B_vS1C_EENS_8epilogue10collective18CollectiveEpilogueINS1F_23Sm100TmaWarpSpecializedILi4ELi2ELi16ELb1ELb0EEEJSI_NS5_IJNST_ISF_SB_EENST_ISH_SB_EEEEESJ_SK_SJ_SK_NS1F_6fusion15FusionCallbacksIS1J_NS1N_17LinearCombinationISJ_fSJ_fLNS_15FloatRoundStyleE2EEESI_S1M_JEEENS4_5SM1004TMEM4LOAD26SM100_TMEM_LOAD_16dp256b4xES1D_S1B_NS4_17SM75_U32x4_LDSM_NENS4_14SM90_TMA_STOREES1B_NS4_17SM90_U32x4_STSM_NENS4_39AutoVectorizingCopyWithAssumedAlignmentILi128EEEEEEvvEEEEvNT_6ParamsE,@function
        .size           _ZN7cutlass13device_kernelINS_4gemm6kernel13GemmUniversalIN4cute5tupleIJiiiiEEENS1_10collective13CollectiveMmaINS1_35MainloopSm100TmaUmmaWarpSpecializedILi17ELi2ELi4ENS5_IJNS4_1CILi1EEENSA_ILi2EEESB_EEEEENS5_IJNSA_ILi64EEENSA_ILi128EEENSA_ILi32EEEEEENS_10bfloat16_tENS5_IJlSB_lEEESJ_SK_NS4_8TiledMMAINS4_8MMA_AtomIJNS4_20SM100_MMA_F16BF16_SSISJ_SJ_fLi64ELi128ELNS4_4UMMA5MajorE0ELSP_0ELNSO_7ScaleInE0ELSQ_0EEEEEENS4_6LayoutINS5_IJSB_SB_SB_EEENS5_IJNSA_ILi0EEESV_SV_EEEEENS5_IJNS4_10UnderscoreESY_SY_EEEEENS4_23SM90_TMA_LOAD_MULTICASTENS4_14ComposedLayoutINS4_7SwizzleILi2ELi4ELi3EEENS4_18smem_ptr_flag_bitsILi16EEENST_INS5_IJNSA_ILi8EEESH_EEENS5_IJSH_SB_EEEEEEEvNS4_8identityENS4_13SM90_TMA_LOADES1B_vS1C_EENS_8epilogue10collective18CollectiveEpilogueINS1F_23Sm100TmaWarpSpecializedILi4ELi2ELi16ELb1ELb0EEEJSI_NS5_IJNST_ISF_SB_EENST_ISH_SB_EEEEESJ_SK_SJ_SK_NS1F_6fusion15FusionCallbacksIS1J_NS1N_17LinearCombinationISJ_fSJ_fLNS_15FloatRoundStyleE2EEESI_S1M_JEEENS4_5SM1004TMEM4LOAD26SM100_TMEM_LOAD_16dp256b4xES1D_S1B_NS4_17SM75_U32x4_LDSM_NENS4_14SM90_TMA_STOREES1B_NS4_17SM90_U32x4_STSM_NENS4_39AutoVectorizingCopyWithAssumedAlignmentILi128EEEEEEvvEEEEvNT_6ParamsE,(.L_x_223 - _ZN7cutlass13device_kernelINS_4gemm6kernel13GemmUniversalIN4cute5tupleIJiiiiEEENS1_10collective13CollectiveMmaINS1_35MainloopSm100TmaUmmaWarpSpecializedILi17ELi2ELi4ENS5_IJNS4_1CILi1EEENSA_ILi2EEESB_EEEEENS5_IJNSA_ILi64EEENSA_ILi128EEENSA_ILi32EEEEEENS_10bfloat16_tENS5_IJlSB_lEEESJ_SK_NS4_8TiledMMAINS4_8MMA_AtomIJNS4_20SM100_MMA_F16BF16_SSISJ_SJ_fLi64ELi128ELNS4_4UMMA5MajorE0ELSP_0ELNSO_7ScaleInE0ELSQ_0EEEEEENS4_6LayoutINS5_IJSB_SB_SB_EEENS5_IJNSA_ILi0EEESV_SV_EEEEENS5_IJNS4_10UnderscoreESY_SY_EEEEENS4_23SM90_TMA_LOAD_MULTICASTENS4_14ComposedLayoutINS4_7SwizzleILi2ELi4ELi3EEENS4_18smem_ptr_flag_bitsILi16EEENST_INS5_IJNSA_ILi8EEESH_EEENS5_IJSH_SB_EEEEEEEvNS4_8identityENS4_13SM90_TMA_LOADES1B_vS1C_EENS_8epilogue10collective18CollectiveEpilogueINS1F_23Sm100TmaWarpSpecializedILi4ELi2ELi16ELb1ELb0EEEJSI_NS5_IJNST_ISF_SB_EENST_ISH_SB_EEEEESJ_SK_SJ_SK_NS1F_6fusion15FusionCallbacksIS1J_NS1N_17LinearCombinationISJ_fSJ_fLNS_15FloatRoundStyleE2EEESI_S1M_JEEENS4_5SM1004TMEM4LOAD26SM100_TMEM_LOAD_16dp256b4xES1D_S1B_NS4_17SM75_U32x4_LDSM_NENS4_14SM90_TMA_STOREES1B_NS4_17SM90_U32x4_STSM_NENS4_39AutoVectorizingCopyWithAssumedAlignmentILi128EEEEEEvvEEEEvNT_6ParamsE)
        .other          _ZN7cutlass13device_kernelINS_4gemm6kernel13GemmUniversalIN4cute5tupleIJiiiiEEENS1_10collective13CollectiveMmaINS1_35MainloopSm100TmaUmmaWarpSpecializedILi17ELi2ELi4ENS5_IJNS4_1CILi1EEENSA_ILi2EEESB_EEEEENS5_IJNSA_ILi64EEENSA_ILi128EEENSA_ILi32EEEEEENS_10bfloat16_tENS5_IJlSB_lEEESJ_SK_NS4_8TiledMMAINS4_8MMA_AtomIJNS4_20SM100_MMA_F16BF16_SSISJ_SJ_fLi64ELi128ELNS4_4UMMA5MajorE0ELSP_0ELNSO_7ScaleInE0ELSQ_0EEEEEENS4_6LayoutINS5_IJSB_SB_SB_EEENS5_IJNSA_ILi0EEESV_SV_EEEEENS5_IJNS4_10UnderscoreESY_SY_EEEEENS4_23SM90_TMA_LOAD_MULTICASTENS4_14ComposedLayoutINS4_7SwizzleILi2ELi4ELi3EEENS4_18smem_ptr_flag_bitsILi16EEENST_INS5_IJNSA_ILi8EEESH_EEENS5_IJSH_SB_EEEEEEEvNS4_8identityENS4_13SM90_TMA_LOADES1B_vS1C_EENS_8epilogue10collective18CollectiveEpilogueINS1F_23Sm100TmaWarpSpecializedILi4ELi2ELi16ELb1ELb0EEEJSI_NS5_IJNST_ISF_SB_EENST_ISH_SB_EEEEESJ_SK_SJ_SK_NS1F_6fusion15FusionCallbacksIS1J_NS1N_17LinearCombinationISJ_fSJ_fLNS_15FloatRoundStyleE2EEESI_S1M_JEEENS4_5SM1004TMEM4LOAD26SM100_TMEM_LOAD_16dp256b4xES1D_S1B_NS4_17SM75_U32x4_LDSM_NENS4_14SM90_TMA_STOREES1B_NS4_17SM90_U32x4_STSM_NENS4_39AutoVectorizingCopyWithAssumedAlignmentILi128EEEEEEvvEEEEvNT_6ParamsE,@"STO_CUDA_ENTRY STV_DEFAULT"
_ZN7cutlass13device_kernelINS_4gemm6kernel13GemmUniversalIN4cute5tupleIJiiiiEEENS1_10collective13CollectiveMmaINS1_35MainloopSm100TmaUmmaWarpSpecializedILi17ELi2ELi4ENS5_IJNS4_1CILi1EEENSA_ILi2EEESB_EEEEENS5_IJNSA_ILi64EEENSA_ILi128EEENSA_ILi32EEEEEENS_10bfloat16_tENS5_IJlSB_lEEESJ_SK_NS4_8TiledMMAINS4_8MMA_AtomIJNS4_20SM100_MMA_F16BF16_SSISJ_SJ_fLi64ELi128ELNS4_4UMMA5MajorE0ELSP_0ELNSO_7ScaleInE0ELSQ_0EEEEEENS4_6LayoutINS5_IJSB_SB_SB_EEENS5_IJNSA_ILi0EEESV_SV_EEEEENS5_IJNS4_10UnderscoreESY_SY_EEEEENS4_23SM90_TMA_LOAD_MULTICASTENS4_14ComposedLayoutINS4_7SwizzleILi2ELi4ELi3EEENS4_18smem_ptr_flag_bitsILi16EEENST_INS5_IJNSA_ILi8EEESH_EEENS5_IJSH_SB_EEEEEEEvNS4_8identityENS4_13SM90_TMA_LOADES1B_vS1C_EENS_8epilogue10collective18CollectiveEpilogueINS1F_23Sm100TmaWarpSpecializedILi4ELi2ELi16ELb1ELb0EEEJSI_NS5_IJNST_ISF_SB_EENST_ISH_SB_EEEEESJ_SK_SJ_SK_NS1F_6fusion15FusionCallbacksIS1J_NS1N_17LinearCombinationISJ_fSJ_fLNS_15FloatRoundStyleE2EEESI_S1M_JEEENS4_5SM1004TMEM4LOAD26SM100_TMEM_LOAD_16dp256b4xES1D_S1B_NS4_17SM75_U32x4_LDSM_NENS4_14SM90_TMA_STOREES1B_NS4_17SM90_U32x4_STSM_NENS4_39AutoVectorizingCopyWithAssumedAlignmentILi128EEEEEEvvEEEEvNT_6ParamsE:
[----:B------:R-:W1:Y:S01]  /*0000*/  LDC R1, c[0x0][0x37c] ;  /* 0x0000df00ff017b82 */ /* 0x000e620000000800 */
[----:B------:R-:W2:Y:S01]  /*0010*/  S2R R57, SR_TID.X ;  /* 0x0000000000397919 */ /* 0x000ea20000002100 */
[----:B------:R-:W3:Y:S01]  /*0020*/  LDCU.64 UR8, c[0x0][0x890] ;  /* 0x00011200ff0877ac */ /* 0x000ee20008000a00 */
[----:B------:R-:W-:Y:S02]  /*0030*/  PRMT R45, RZ, 0x7610, R45 ;  /* 0x00007610ff2d7816 */ /* 0x000fe4000000002d */
[----:B------:R-:W-:Y:S01]  /*0040*/  ELECT P3, URZ, PT ;  /* 0x0000000000ff782f */ /* 0x000fe20003860000 */
[----:B---3--:R-:W-:-:S04]  /*0050*/  UISETP.NE.U32.AND UP0, UPT, UR8, URZ, UPT ;  /* 0x000000ff0800728c */ /* 0x008fc8000bf05070 */
[----:B------:R-:W-:Y:S01]  /*0060*/  UISETP.NE.AND.EX UP0, UPT, UR9, URZ, UPT, UP0 ;  /* 0x000000ff0900728c */ /* 0x000fe2000bf05300 */
[----:B--2---:R-:W-:-:S05]  /*0070*/  SHF.R.U32.HI R46, RZ, 0x5, R57 ;  /* 0x00000005ff2e7819 */ /* 0x004fca0000011639 */
[----:B------:R-:W2:Y:S02]  /*0080*/  SHFL.IDX PT, R0, R46, RZ, 0x1f ;  /* 0x00001fff2e007589 */ /* 0x000ea400000e0000 */
[----:B--2---:R-:W-:Y:S01]  /*0090*/  R2UR UR17, R0 ;  /* 0x00000000001172ca */ /* 0x004fe200000e0000 */
[----:B-1----:R-:W-:-:S14]  /*00a0*/  BRA.U UP0, `(.L_x_0) ;  /* 0x0000000100307547 */ /* 0x002fdc000b800000 */
[----:B------:R-:W1:Y:S02]  /*00b0*/  LDCU.64 UR4, c[0x0][0x888] ;  /* 0x00011100ff0477ac */ /* 0x000e640008000a00 */
[----:B-1----:R-:W-:-:S04]  /*00c0*/  UISETP.NE.U32.AND UP0, UPT, UR4, URZ, UPT ;  /* 0x000000ff0400728c */ /* 0x002fc8000bf05070 */
[----:B------:R-:W-:-:S09]  /*00d0*/  UISETP.NE.AND.EX UP0, UPT, UR5, URZ, UPT, UP0 ;  /* 0x000000ff0500728c */ /* 0x000fd2000bf05300 */
[----:B------:R-:W-:Y:S05]  /*00e0*/  BRA.U !UP0, `(.L_x_1) ;  /* 0x0000000108147547 */ /* 0x000fea000b800000 */
[----:B------:R-:W1:Y:S01]  /*00f0*/  LDC.64 R2, c[0x0][0x888] ;  /* 0x00022200ff027b82 */ /* 0x000e620000000a00 */
[----:B------:R-:W1:Y:S02]  /*0100*/  LDCU.64 UR4, c[0x0][0x358] ;  /* 0x00006b00ff0477ac */ /* 0x000e640008000a00 */
[----:B-1----:R1:W5:Y:S01]  /*0110*/  LDG.E R27, desc[UR4][R2.64] ;  /* 0x00000004021b7981 */ /* 0x002362000c1e1900 */
[----:B------:R-:W-:Y:S01]  /*0120*/  HFMA2 R45, -RZ, RZ, 0, 5.9604644775390625e-08 ;  /* 0x00000001ff2d7431 */ /* 0x000fe200000001ff */
[----:B------:R-:W-:Y:S05]  /*0130*/  BRA `(.L_x_0) ;  /* 0x00000000000c7947 */ /* 0x000fea0003800000 */
.L_x_1:
[----:B------:R-:W1:Y:S01]  /*0140*/  LDCU UR4, c[0x0][0x880] ;  /* 0x00011000ff0477ac */ /* 0x000e620008000800 */
[----:B------:R-:W-:Y:S01]  /*0150*/  HFMA2 R45, -RZ, RZ, 0, 5.9604644775390625e-08 ;  /* 0x00000001ff2d7431 */ /* 0x000fe200000001ff */
[----:B-1----:R-:W-:-:S07]  /*0160*/  MOV R27, UR4 ;  /* 0x00000004001b7c02 */ /* 0x002fce0008000f00 */
.L_x_0:
[----:B------:R-:W2:Y:S02]  /*0170*/  LDCU.64 UR4, c[0x0][0x8b0] ;  /* 0x00011600ff0477ac */ /* 0x000ea40008000a00 */
[----:B--2---:R-:W-:-:S04]  /*0180*/  UISETP.NE.U32.AND UP0, UPT, UR4, URZ, UPT ;  /* 0x000000ff0400728c */ /* 0x004fc8000bf05070 */
[----:B------:R-:W-:-:S09]  /*0190*/  UISETP.NE.AND.EX UP0, UPT, UR5, URZ, UPT, UP0 ;  /* 0x000000ff0500728c */ /* 0x000fd2000bf05300 */
[----:B------:R-:W-:Y:S05]  /*01a0*/  BRA.U UP0, `(.L_x_2) ;  /* 0x0000000100287547 */ /* 0x000fea000b800000 */
[----:B------:R-:W2:Y:S02]  /*01b0*/  LDCU.64 UR4, c[0x0][0x8a8] ;  /* 0x00011500ff0477ac */ /* 0x000ea40008000a00 */
[----:B--2---:R-:W-:-:S04]  /*01c0*/  UISETP.NE.U32.AND UP0, UPT, UR4, URZ, UPT ;  /* 0x000000ff0400728c */ /* 0x004fc8000bf05070 */
[----:B------:R-:W-:-:S09]  /*01d0*/  UISETP.NE.AND.EX UP0, UPT, UR5, URZ, UPT, UP0 ;  /* 0x000000ff0500728c */ /* 0x000fd2000bf05300 */
[----:B------:R-:W-:Y:S05]  /*01e0*/  BRA.U !UP0, `(.L_x_3) ;  /* 0x0000000108107547 */ /* 0x000fea000b800000 */
[----:B------:R-:W2:Y:S01]  /*01f0*/  LDC.64 R24, c[0x0][0x8a8] ;  /* 0x00022a00ff187b82 */ /* 0x000ea20000000a00 */
[----:B------:R-:W2:Y:S02]  /*0200*/  LDCU.64 UR4, c[0x0][0x358] ;  /* 0x00006b00ff0477ac */ /* 0x000ea40008000a00 */
[----:B--2---:R2:W5:Y:S01]  /*0210*/  LDG.E R24, desc[UR4][R24.64] ;  /* 0x0000000418187981 */ /* 0x004562000c1e1900 */
[----:B------:R-:W-:Y:S05]  /*0220*/  BRA `(.L_x_2) ;  /* 0x0000000000087947 */ /* 0x000fea0003800000 */
.L_x_3:
[----:B------:R-:W2:Y:S02]  /*0230*/  LDCU UR4, c[0x0][0x8a0] ;  /* 0x00011400ff0477ac */ /* 0x000ea40008000800 */
[----:B--2---:R-:W-:Y:S02]  /*0240*/  MOV R24, UR4 ;  /* 0x0000000400187c02 */ /* 0x004fe40008000f00 */
.L_x_2:
[----:B------:R-:W-:Y:S01]  /*0250*/  IMAD.U32 R0, RZ, RZ, UR17 ;  /* 0x00000011ff007e24 */ /* 0x000fe2000f8e00ff */
[----:B------:R-:W-:Y:S04]  /*0260*/  BSSY.RECONVERGENT B0, `(.L_x_4) ;  /* 0x000000c000007945 */ /* 0x000fe80003800200 */
[C---:B------:R-:W-:Y:S02]  /*0270*/  ISETP.NE.OR P1, PT, R0.reuse, 0x1, !P3 ;  /* 0x000000010000780c */ /* 0x040fe40005f25670 */
[----:B------:R-:W-:-:S11]  /*0280*/  ISETP.NE.OR P0, PT, R0, 0x3, !P3 ;  /* 0x000000030000780c */ /* 0x000fd60005f05670 */
[----:B------:R-:W-:Y:S05]  /*0290*/  @P1 BRA `(.L_x_5) ;  /* 0x0000000000201947 */ /* 0x000fea0003800000 */
[----:B------:R-:W3:Y:S02]  /*02a0*/  LDCU.64 UR4, c[0x0][0x348] ;  /* 0x00006900ff0477ac */ /* 0x000ee40008000a00 */
[----:B---3--:R-:W-:Y:S02]  /*02b0*/  UIADD3 UR6, UP1, UPT, UR4, 0x80, URZ ;  /* 0x0000008004067890 */ /* 0x008fe4000ff3e0ff */
[----:B------:R-:W-:Y:S02]  /*02c0*/  UIADD3 UR4, UP0, UPT, UR4, 0x180, URZ ;  /* 0x0000018004047890 */ /* 0x000fe4000ff1e0ff */
[----:B------:R-:W-:Y:S02]  /*02d0*/  UIADD3.X UR7, UPT, UPT, URZ, UR5, URZ, UP1, !UPT ;  /* 0x00000005ff077290 */ /* 0x000fe40008ffe4ff */
[----:B------:R-:W-:-:S07]  /*02e0*/  UIADD3.X UR5, UPT, UPT, URZ, UR5, URZ, UP0, !UPT ;  /* 0x00000005ff057290 */ /* 0x000fce00087fe4ff */
[----:B------:R3:W-:Y:S02]  /*02f0*/  UTMACCTL.PF [UR6] ;  /* 0x00000000060079b9 */ /* 0x0007e40008040000 */
[----:B------:R3:W-:Y:S02]  /*0300*/  UTMACCTL.PF [UR4] ;  /* 0x00000000040079b9 */ /* 0x0007e40008040000 */
[----:B---3--:R-:W-:Y:S01]  /*0310*/  NOP ;  /* 0x0000000000007918 */ /* 0x008fe20000000000 */
.L_x_5:
[----:B------:R-:W-:Y:S05]  /*0320*/  BSYNC.RECONVERGENT B0 ;  /* 0x0000000000007941 */ /* 0x000fea0003800200 */
.L_x_4:
[----:B------:R-:W-:Y:S04]  /*0330*/  BSSY.RECONVERGENT B0, `(.L_x_6) ;  /* 0x000000a000007945 */ /* 0x000fe80003800200 */
        /* <DEDUP_REMOVED lines=9> */
.L_x_7:
[----:B------:R-:W-:Y:S05]  /*03d0*/  BSYNC.RECONVERGENT B0 ;  /* 0x0000000000007941 */ /* 0x000fea0003800200 */
.L_x_6:
[----:B------:R-:W3:Y:S01]  /*03e0*/  LDCU.64 UR4, c[0x0][0x888] ;  /* 0x00011100ff0477ac */ /* 0x000ee20008000a00 */
[----:B------:R-:W-:Y:S02]  /*03f0*/  UISETP.EQ.U32.AND UP1, UPT, UR8, URZ, UPT ;  /* 0x000000ff0800728c */ /* 0x000fe4000bf22070 */
[----:B------:R-:W-:Y:S02]  /*0400*/  UPLOP3.LUT UP3, UPT, UPT, UPT, UPT, 0x80, 0x8 ;  /* 0x000000000008789c */ /* 0x000fe40003f6f070 */
[----:B---3--:R-:W-:-:S04]  /*0410*/  UISETP.NE.U32.AND UP0, UPT, UR4, URZ, UPT ;  /* 0x000000ff0400728c */ /* 0x008fc8000bf05070 */
[----:B------:R-:W-:-:S04]  /*0420*/  UISETP.NE.AND.EX UP0, UPT, UR5, URZ, UPT, UP0 ;  /* 0x000000ff0500728c */ /* 0x000fc8000bf05300 */
[----:B------:R-:W-:-:S04]  /*0430*/  UISETP.EQ.OR.EX UP2, UPT, UR9, URZ, !UP0, UP1 ;  /* 0x000000ff0900728c */ /* 0x000fc8000c742710 */
[----:B------:R-:W-:-:S06]  /*0440*/  UP2UR UR4, UPR, URZ, 0x4 ;  /* 0x00000004ff047883 */ /* 0x000fcc0008000000 */
[----:B------:R-:W-:Y:S01]  /*0450*/  MOV R49, UR4 ;  /* 0x0000000400317c02 */ /* 0x000fe20008000f00 */
[----:B------:R-:W-:Y:S06]  /*0460*/  BRA.U !UP2, `(.L_x_8) ;  /* 0x000000010a207547 */ /* 0x000fec000b800000 */
[----:B------:R-:W-:Y:S01]  /*0470*/  UISETP.NE.U32.AND UP1, UPT, UR8, URZ, UPT ;  /* 0x000000ff0800728c */ /* 0x000fe2000bf25070 */
[----:B-----5:R-:W-:Y:S01]  /*0480*/  FSETP.NEU.AND P0, PT, R27, RZ, PT ;  /* 0x000000ff1b00720b */ /* 0x020fe20003f0d000 */
[----:B------:R-:W-:Y:S02]  /*0490*/  USEL UR4, URZ, 0xffffffff, UP0 ;  /* 0xffffffffff047887 */ /* 0x000fe40008000000 */
[----:B------:R-:W-:-:S10]  /*04a0*/  UISETP.NE.AND.EX UP1, UPT, UR9, URZ, UPT, UP1 ;  /* 0x000000ff0900728c */ /* 0x000fd4000bf25310 */
[----:B------:R-:W-:Y:S01]  /*04b0*/  VOTEU.ANY UP0, P0 ;  /* 0x0000000000ff7886 */ /* 0x000fe20000000100 */
[----:B------:R-:W-:-:S04]  /*04c0*/  @!UP1 USEL UR4, URZ, 0xffffffff, UP0 ;  /* 0xffffffffff049887 */ /* 0x000fc80008000000 */
[----:B------:R-:W-:-:S04]  /*04d0*/  ULOP3.LUT UR4, UR4, 0x1, URZ, 0xc0, !UPT ;  /* 0x0000000104047892 */ /* 0x000fc8000f8ec0ff */
[----:B------:R-:W-:-:S11]  /*04e0*/  UISETP.NE.U32.AND UP3, UPT, UR4, 0x1, UPT ;  /* 0x000000010400788c */ /* 0x000fd6000bf65070 */
.L_x_8:
[----:B-1----:R-:W1:Y:S01]  /*04f0*/  SHFL.IDX PT, R2, R46, RZ, 0x1f ;  /* 0x00001fff2e027589 */ /* 0x002e6200000e0000 */
[----:B------:R-:W-:-:S04]  /*0500*/  UISETP.NE.AND UP0, UPT, UR17, 0x2, UPT ;  /* 0x000000021100788c */ /* 0x000fc8000bf05270 */
[----:B------:R-:W-:Y:S01]  /*0510*/  USEL UR48, URZ, 0x1, UP0 ;  /* 0x00000001ff307887 */ /* 0x000fe20008000000 */
[----:B-1----:R-:W-:-:S13]  /*0520*/  ISETP.NE.AND P0, PT, R2, RZ, PT ;  /* 0x000000ff0200720c */ /* 0x002fda0003f05270 */
[----:B------:R-:W-:Y:S05]  /*0530*/  @P0 BRA `(.L_x_9) ;  /* 0x0000000000cc0947 */ /* 0x000fea0003800000 */
[----:B------:R-:W-:Y:S01]  /*0540*/  ELECT P0, URZ, PT ;  /* 0x0000000000ff782f */ /* 0x000fe20003800000 */
[----:B------:R-:W-:-:S12]  /*0550*/  BSSY.RECONVERGENT B0, `(.L_x_9) ;  /* 0x0000031000007945 */ /* 0x000fd80003800200 */
[----:B------:R-:W-:Y:S05]  /*0560*/  @!P0 BRA `(.L_x_10) ;  /* 0x0000000000bc8947 */ /* 0x000fea0003800000 */
[----:B------:R-:W1:Y:S01]  /*0570*/  S2UR UR4, SR_CgaCtaId ;  /* 0x00000000000479c3 */ /* 0x000e620000008800 */
[----:B------:R-:W-:Y:S01]  /*0580*/  UMOV UR5, 0x400 ;  /* 0x0000040000057882 */ /* 0x000fe20000000000 */
[----:B------:R-:W-:Y:S01]  /*0590*/  UMOV UR8, 0x1 ;  /* 0x0000000100087882 */ /* 0x000fe20000000000 */
[----:B------:R-:W-:Y:S01]  /*05a0*/  UMOV UR6, 0x2 ;  /* 0x0000000200067882 */ /* 0x000fe20000000000 */
[----:B------:R-:W-:-:S04]  /*05b0*/  UIADD3 UR8, UPT, UPT, -UR8, 0x100000, URZ ;  /* 0x0010000008087890 */ /* 0x000fc8000fffe1ff */
[----:B------:R-:W-:Y:S02]  /*05c0*/  USHF.L.U32 UR9, UR8, 0xb, URZ ;  /* 0x0000000b08097899 */ /* 0x000fe400080006ff */
[----:B------:R-:W-:Y:S02]  /*05d0*/  USHF.L.U32 UR8, UR8, 0x1, URZ ;  /* 0x0000000108087899 */ /* 0x000fe400080006ff */
[----:B------:R-:W-:-:S04]  /*05e0*/  UIADD3 UR6, UPT, UPT, -UR6, 0x100000, URZ ;  /* 0x0010000006067890 */ /* 0x000fc8000fffe1ff */
[----:B------:R-:W-:Y:S02]  /*05f0*/  USHF.L.U32 UR7, UR6, 0xb, URZ ;  /* 0x0000000b06077899 */ /* 0x000fe400080006ff */
[----:B------:R-:W-:Y:S02]  /*0600*/  USHF.L.U32 UR6, UR6, 0x1, URZ ;  /* 0x0000000106067899 */ /* 0x000fe400080006ff */
[----:B-1----:R-:W-:Y:S01]  /*0610*/  ULEA UR4, UR4, UR5, 0x18 ;  /* 0x0000000504047291 */ /* 0x002fe2000f8ec0ff */
[----:B------:R-:W1:Y:S11]  /*0620*/  FENCE.VIEW.ASYNC.S ;  /* 0x00000000000073c6 */ /* 0x000e760000000000 */
[----:B-1----:R1:W3:Y:S01]  /*0630*/  SYNCS.EXCH.64 URZ, [UR4], UR8 ;  /* 0x0000000804ff75b2 */ /* 0x0022e20008000100 */
[----:B------:R1:W4:Y:S01]  /*0640*/  SYNCS.EXCH.64 URZ, [UR4+0x88], UR6 ;  /* 0x0000880604ff75b2 */ /* 0x0003220008000100 */
[----:B------:R1:W1:Y:S01]  /*0650*/  SYNCS.EXCH.64 URZ, [UR4+0x8], UR8 ;  /* 0x0000080804ff75b2 */ /* 0x0002620008000100 */
        /* <DEDUP_REMOVED lines=31> */
[----:B---34-:R-:W-:Y:S01]  /*0850*/  NOP ;  /* 0x0000000000007918 */ /* 0x018fe20000000000 */
.L_x_10:
[----:B-1----:R-:W-:Y:S05]  /*0860*/  BSYNC.RECONVERGENT B0 ;  /* 0x0000000000007941 */ /* 0x002fea0003800200 */
.L_x_9:
[----:B------:R-:W1:Y:S01]  /*0870*/  SHFL.IDX PT, R2, R46, RZ, 0x1f ;  /* 0x00001fff2e027589 */ /* 0x000e6200000e0000 */
[----:B------:R-:W-:Y:S01]  /*0880*/  NOP ;  /* 0x0000000000007918 */ /* 0x000fe20000000000 */
[----:B-1----:R-:W-:-:S13]  /*0890*/  ISETP.NE.AND P0, PT, R2, 0x1, PT ;  /* 0x000000010200780c */ /* 0x002fda0003f05270 */
[----:B------:R-:W-:Y:S05]  /*08a0*/  @P0 BRA `(.L_x_11) ;  /* 0x0000000000580947 */ /* 0x000fea0003800000 */
        /* <DEDUP_REMOVED lines=9> */
[----:B------:R-:W-:Y:S01]  /*0940*/  USHF.L.U32 UR6, UR6, 0x1, URZ ;  /* 0x0000000106067899 */ /* 0x000fe200080006ff */
[----:B------:R-:W-:Y:S01]  /*0950*/  ELECT P0, URZ, PT ;  /* 0x0000000000ff782f */ /* 0x000fe20003800000 */
[----:B-1----:R-:W-:Y:S01]  /*0960*/  ULEA UR4, UR4, UR5, 0x18 ;  /* 0x0000000504047291 */ /* 0x002fe2000f8ec0ff */
[----:B------:R-:W1:Y:S11]  /*0970*/  FENCE.VIEW.ASYNC.S ;  /* 0x00000000000073c6 */ /* 0x000e760000000000 */
[----:B-1----:R1:W3:Y:S01]  /*0980*/  SYNCS.EXCH.64 URZ, [UR4+0x110], UR8 ;  /* 0x0001100804ff75b2 */ /* 0x0022e20008000100 */
[----:B------:R1:W4:Y:S01]  /*0990*/  SYNCS.EXCH.64 URZ, [UR4+0x130], UR6 ;  /* 0x0001300604ff75b2 */ /* 0x0003220008000100 */
[----:B------:R1:W1:Y:S01]  /*09a0*/  SYNCS.EXCH.64 URZ, [UR4+0x118], UR8 ;  /* 0x0001180804ff75b2 */ /* 0x0002620008000100 */
[----:B------:R1:W1:Y:S01]  /*09b0*/  SYNCS.EXCH.64 URZ, [UR4+0x138], UR6 ;  /* 0x0001380604ff75b2 */ /* 0x0002620008000100 */
[----:B------:R1:W1:Y:S01]  /*09c0*/  SYNCS.EXCH.64 URZ, [UR4+0x120], UR8 ;  /* 0x0001200804ff75b2 */ /* 0x0002620008000100 */
[----:B------:R1:W1:Y:S01]  /*09d0*/  SYNCS.EXCH.64 URZ, [UR4+0x140], UR6 ;  /* 0x0001400604ff75b2 */ /* 0x0002620008000100 */
[----:B------:R1:W1:Y:S01]  /*09e0*/  SYNCS.EXCH.64 URZ, [UR4+0x128], UR8 ;  /* 0x0001280804ff75b2 */ /* 0x0002620008000100 */
[----:B------:R1:W1:Y:S01]  /*09f0*/  SYNCS.EXCH.64 URZ, [UR4+0x148], UR6 ;  /* 0x0001480604ff75b2 */ /* 0x0002620008000100 */
[----:B------:R-:W-:Y:S01]  /*0a00*/  NOP ;  /* 0x0000000000007918 */ /* 0x000fe20000000000 */
.L_x_11:
[----:B------:R-:W2:Y:S01]  /*0a10*/  SHFL.IDX PT, R2, R46, RZ, 0x1f ;  /* 0x00001fff2e027589 */ /* 0x000ea200000e0000 */
[----:B------:R-:W-:Y:S01]  /*0a20*/  NOP ;  /* 0x0000000000007918 */ /* 0x000fe20000000000 */
[----:B--2---:R-:W-:-:S13]  /*0a30*/  ISETP.NE.AND P0, PT, R2, 0x3, PT ;  /* 0x000000030200780c */ /* 0x004fda0003f05270 */
[----:B------:R-:W-:Y:S05]  /*0a40*/  @P0 BRA `(.L_x_12) ;  /* 0x0000000000300947 */ /* 0x000fea0003800000 */
[----:B-1----:R-:W1:Y:S01]  /*0a50*/  S2UR UR6, SR_CgaCtaId ;  /* 0x00000000000679c3 */ /* 0x002e620000008800 */
[----:B------:R-:W-:Y:S01]  /*0a60*/  UMOV UR4, 0x400 ;  /* 0x0000040000047882 */ /* 0x000fe20000000000 */
[----:B------:R-:W-:Y:S01]  /*0a70*/  UMOV UR5, 0x20 ;  /* 0x0000002000057882 */ /* 0x000fe20000000000 */
[----:B------:R-:W-:Y:S01]  /*0a80*/  ELECT P0, URZ, PT ;  /* 0x0000000000ff782f */ /* 0x000fe20003800000 */
[----:B-1----:R-:W-:Y:S02]  /*0a90*/  ULEA UR6, UR6, UR4, 0x18 ;  /* 0x0000000406067291 */ /* 0x002fe4000f8ec0ff */
[----:B------:R-:W-:-:S04]  /*0aa0*/  UIADD3 UR4, UPT, UPT, -UR5, 0x100000, URZ ;  /* 0x0010000005047890 */ /* 0x000fc8000fffe1ff */
[----:B------:R-:W-:Y:S02]  /*0ab0*/  USHF.L.U32 UR5, UR4, 0xb, URZ ;  /* 0x0000000b04057899 */ /* 0x000fe400080006ff */
[----:B------:R-:W-:Y:S01]  /*0ac0*/  USHF.L.U32 UR4, UR4, 0x1, URZ ;  /* 0x0000000104047899 */ /* 0x000fe200080006ff */
[----:B------:R-:W1:Y:S11]  /*0ad0*/  FENCE.VIEW.ASYNC.S ;  /* 0x00000000000073c6 */ /* 0x000e760000000000 */
[----:B-1----:R2:W1:Y:S01]  /*0ae0*/  SYNCS.EXCH.64 URZ, [UR6+0x150], UR4 ;  /* 0x0001500406ff75b2 */ /* 0x0024620008000100 */
[----:B------:R2:W1:Y:S02]  /*0af0*/  SYNCS.EXCH.64 URZ, [UR6+0x158], UR4 ;  /* 0x0001580406ff75b2 */ /* 0x0004640008000100 */
[----:B--2---:R-:W-:Y:S01]  /*0b00*/  NOP ;  /* 0x0000000000007918 */ /* 0x004fe20000000000 */
.L_x_12:
[----:B------:R-:W2:Y:S01]  /*0b10*/  SHFL.IDX PT, R2, R46, RZ, 0x1f ;  /* 0x00001fff2e027589 */ /* 0x000ea200000e0000 */
[----:B------:R-:W-:Y:S01]  /*0b20*/  NOP ;  /* 0x0000000000007918 */ /* 0x000fe20000000000 */
[----:B--2---:R-:W-:-:S13]  /*0b30*/  ISETP.NE.AND P0, PT, R2, 0x4, PT ;  /* 0x000000040200780c */ /* 0x004fda0003f05270 */
[----:B------:R-:W-:Y:S05]  /*0b40*/  @P0 BRA `(.L_x_13) ;  /* 0x00000000004c0947 */ /* 0x000fea0003800000 */
[----:B-1----:R-:W1:Y:S01]  /*0b50*/  S2UR UR6, SR_CgaCtaId ;  /* 0x00000000000679c3 */ /* 0x002e620000008800 */
[----:B------:R-:W-:Y:S01]  /*0b60*/  UMOV UR4, 0x1e0 ;  /* 0x000001e000047882 */ /* 0x000fe20000000000 */
[----:B------:R-:W-:Y:S01]  /*0b70*/  UMOV UR5, 0x400 ;  /* 0x0000040000057882 */ /* 0x000fe20000000000 */
[----:B------:R-:W-:Y:S01]  /*0b80*/  USEL UR4, UR4, 0x1a0, UP3 ;  /* 0x000001a004047887 */ /* 0x000fe20009800000 */
[----:B------:R-:W-:Y:S01]  /*0b90*/  UMOV UR8, 0x1 ;  /* 0x0000000100087882 */ /* 0x000fe20000000000 */
[----:B------:R-:W-:Y:S01]  /*0ba0*/  ELECT P0, URZ, PT ;  /* 0x0000000000ff782f */ /* 0x000fe20003800000 */
[----:B------:R-:W-:-:S04]  /*0bb0*/  UIADD3 UR8, UPT, UPT, -UR8, 0x100000, URZ ;  /* 0x0010000008087890 */ /* 0x000fc8000fffe1ff */
[----:B------:R-:W-:Y:S02]  /*0bc0*/  USHF.L.U32 UR9, UR8, 0xb, URZ ;  /* 0x0000000b08097899 */ /* 0x000fe400080006ff */
[----:B------:R-:W-:Y:S02]  /*0bd0*/  USHF.L.U32 UR8, UR8, 0x1, URZ ;  /* 0x0000000108087899 */ /* 0x000fe400080006ff */
[----:B-1----:R-:W-:Y:S02]  /*0be0*/  ULEA UR6, UR6, UR5, 0x18 ;  /* 0x0000000506067291 */ /* 0x002fe4000f8ec0ff */
[----:B------:R-:W-:-:S04]  /*0bf0*/  UIADD3 UR4, UPT, UPT, -UR4, 0x100000, URZ ;  /* 0x0010000004047890 */ /* 0x000fc8000fffe1ff */
[----:B------:R-:W-:Y:S02]  /*0c00*/  USHF.L.U32 UR5, UR4, 0xb, URZ ;  /* 0x0000000b04057899 */ /* 0x000fe400080006ff */
[----:B------:R-:W-:Y:S01]  /*0c10*/  USHF.L.U32 UR4, UR4, 0x1, URZ ;  /* 0x0000000104047899 */ /* 0x000fe200080006ff */
[----:B------:R-:W1:Y:S03]  /*0c20*/  FENCE.VIEW.ASYNC.S ;  /* 0x00000000000073c6 */ /* 0x000e660000000000 */
[----:B-1----:R2:W1:Y:S08]  /*0c30*/  SYNCS.EXCH.64 URZ, [UR6+0x160], UR8 ;  /* 0x0001600806ff75b2 */ /* 0x0024700008000100 */
[----:B------:R2:W1:Y:S01]  /*0c40*/  SYNCS.EXCH.64 URZ, [UR6+0x170], UR4 ;  /* 0x0001700406ff75b2 */ /* 0x0004620008000100 */
[----:B------:R2:W1:Y:S01]  /*0c50*/  SYNCS.EXCH.64 URZ, [UR6+0x168], UR8 ;  /* 0x0001680806ff75b2 */ /* 0x0004620008000100 */
[----:B------:R2:W1:Y:S02]  /*0c60*/  SYNCS.EXCH.64 URZ, [UR6+0x178], UR4 ;  /* 0x0001780406ff75b2 */ /* 0x0004640008000100 */
[----:B--2---:R-:W-:Y:S01]  /*0c70*/  NOP ;  /* 0x0000000000007918 */ /* 0x004fe20000000000 */
.L_x_13:
[----:B------:R-:W2:Y:S01]  /*0c80*/  SHFL.IDX PT, R2, R46, RZ, 0x1f ;  /* 0x00001fff2e027589 */ /* 0x000ea200000e0000 */
[----:B------:R-:W-:Y:S01]  /*0c90*/  NOP ;  /* 0x0000000000007918 */ /* 0x000fe20000000000 */
[----:B--2---:R-:W-:-:S13]  /*0ca0*/  ISETP.NE.AND P0, PT, R2, 0x5, PT ;  /* 0x000000050200780c */ /* 0x004fda0003f05270 */
[----:B------:R-:W-:Y:S05]  /*0cb0*/  @P0 BRA `(.L_x_14) ;  /* 0x0000000000580947 */ /* 0x000fea0003800000 */
[----:B-1----:R-:W1:Y:S01]  /*0cc0*/  S2UR UR4, SR_CgaCtaId ;  /* 0x00000000000479c3 */ /* 0x002e620000008800 */
        /* <DEDUP_REMOVED lines=12> */
[----:B-1----:R2:W1:Y:S01]  /*0d90*/  SYNCS.EXCH.64 URZ, [UR4+0x180], UR8 ;  /* 0x0001800804ff75b2 */ /* 0x0024620008000100 */
[----:B------:R2:W1:Y:S01]  /*0da0*/  SYNCS.EXCH.64 URZ, [UR4+0x1a0], UR6 ;  /* 0x0001a00604ff75b2 */ /* 0x0004620008000100 */
[----:B------:R2:W1:Y:S01]  /*0db0*/  SYNCS.EXCH.64 URZ, [UR4+0x188], UR8 ;  /* 0x0001880804ff75b2 */ /* 0x0004620008000100 */
[----:B------:R2:W1:Y:S01]  /*0dc0*/  SYNCS.EXCH.64 URZ, [UR4+0x1a8], UR6 ;  /* 0x0001a80604ff75b2 */ /* 0x0004620008000100 */
[----:B------:R2:W1:Y:S01]  /*0dd0*/  SYNCS.EXCH.64 URZ, [UR4+0x190], UR8 ;  /* 0x0001900804ff75b2 */ /* 0x0004620008000100 */
[----:B------:R2:W1:Y:S01]  /*0de0*/  SYNCS.EXCH.64 URZ, [UR4+0x1b0], UR6 ;  /* 0x0001b00604ff75b2 */ /* 0x0004620008000100 */
[----:B------:R2:W1:Y:S01]  /*0df0*/  SYNCS.EXCH.64 URZ, [UR4+0x198], UR8 ;  /* 0x0001980804ff75b2 */ /* 0x0004620008000100 */
[----:B------:R2:W1:Y:S02]  /*0e00*/  SYNCS.EXCH.64 URZ, [UR4+0x1b8], UR6 ;  /* 0x0001b80604ff75b2 */ /* 0x0004640008000100 */
[----:B--2---:R-:W-:Y:S01]  /*0e10*/  NOP ;  /* 0x0000000000007918 */ /* 0x004fe20000000000 */
.L_x_14:
[----:B------:R-:W2:Y:S01]  /*0e20*/  SHFL.IDX PT, R2, R46, RZ, 0x1f ;  /* 0x00001fff2e027589 */ /* 0x000ea200000e0000 */
[----:B------:R-:W-:Y:S01]  /*0e30*/  NOP ;  /* 0x0000000000007918 */ /* 0x000fe20000000000 */
[----:B--2---:R-:W-:-:S13]  /*0e40*/  ISETP.NE.AND P0, PT, R2, 0x3, PT ;  /* 0x000000030200780c */ /* 0x004fda0003f05270 */
[----:B------:R-:W-:Y:S05]  /*0e50*/  @P0 BRA `(.L_x_15) ;  /* 0x0000000000380947 */ /* 0x000fea0003800000 */
[----:B------:R-:W2:Y:S01]  /*0e60*/  S2UR UR5, SR_CgaCtaId ;  /* 0x00000000000579c3 */ /* 0x000ea20000008800 */
[----:B-1----:R-:W-:Y:S01]  /*0e70*/  UMOV UR4, 0x400 ;  /* 0x0000040000047882 */ /* 0x002fe20000000000 */
[----:B------:R-:W-:Y:S01]  /*0e80*/  UMOV UR6, 0x20 ;  /* 0x0000002000067882 */ /* 0x000fe20000000000 */
[----:B------:R-:W-:Y:S01]  /*0e90*/  ELECT P0, URZ, PT ;  /* 0x0000000000ff782f */ /* 0x000fe20003800000 */
[----:B------:R-:W-:-:S04]  /*0ea0*/  UIADD3 UR6, UPT, UPT, -UR6, 0x100000, URZ ;  /* 0x0010000006067890 */ /* 0x000fc8000fffe1ff */
[----:B------:R-:W-:Y:S02]  /*0eb0*/  USHF.L.U32 UR7, UR6, 0xb, URZ ;  /* 0x0000000b06077899 */ /* 0x000fe400080006ff */
[----:B------:R-:W-:Y:S02]  /*0ec0*/  USHF.L.U32 UR6, UR6, 0x1, URZ ;  /* 0x0000000106067899 */ /* 0x000fe400080006ff */
[----:B--2---:R-:W-:Y:S01]  /*0ed0*/  ULEA UR4, UR5, UR4, 0x18 ;  /* 0x0000000405047291 */ /* 0x004fe2000f8ec0ff */
[----:B------:R-:W1:Y:S11]  /*0ee0*/  FENCE.VIEW.ASYNC.S ;  /* 0x00000000000073c6 */ /* 0x000e760000000000 */
[----:B-1----:R2:W1:Y:S01]  /*0ef0*/  SYNCS.EXCH.64 URZ, [UR4+0x1c0], UR6 ;  /* 0x0001c00604ff75b2 */ /* 0x0024620008000100 */
[----:B------:R2:W1:Y:S01]  /*0f00*/  SYNCS.EXCH.64 URZ, [UR4+0x1d0], UR6 ;  /* 0x0001d00604ff75b2 */ /* 0x0004620008000100 */
[----:B------:R2:W1:Y:S01]  /*0f10*/  SYNCS.EXCH.64 URZ, [UR4+0x1c8], UR6 ;  /* 0x0001c80604ff75b2 */ /* 0x0004620008000100 */
[----:B------:R2:W1:Y:S02]  /*0f20*/  SYNCS.EXCH.64 URZ, [UR4+0x1d8], UR6 ;  /* 0x0001d80604ff75b2 */ /* 0x0004640008000100 */
[----:B--2---:R-:W-:Y:S01]  /*0f30*/  NOP ;  /* 0x0000000000007918 */ /* 0x004fe20000000000 */
.L_x_15:
[----:B-1----:R-:W1:Y:S01]  /*0f40*/  LDCU UR4, c[0x0][0x36c] ;  /* 0x00006d80ff0477ac */ /* 0x002e620008000800 */
[----:B------:R-:W-:Y:S01]  /*0f50*/  ISETP.NE.OR P3, PT, R0, 0x2, !P3 ;  /* 0x000000020000780c */ /* 0x000fe20005f65670 */
[----:B------:R-:W-:Y:S01]  /*0f60*/  NOP ;  /* 0x0000000000007918 */ /* 0x000fe20000000000 */
[----:B------:R-:W-:Y:S01]  /*0f70*/  LOP3.LUT R0, R57, 0x1f, RZ, 0xc0, !PT ;  /* 0x0000001f39007812 */ /* 0x000fe200078ec0ff */
[----:B------:R-:W-:Y:S02]  /*0f80*/  UISETP.NE.AND UP4, UPT, UR17, URZ, UPT ;  /* 0x000000ff1100728c */ /* 0x000fe4000bf85270 */
[----:B-1----:R-:W-:-:S09]  /*0f90*/  UISETP.EQ.U32.AND UP5, UPT, UR4, 0x1, UPT ;  /* 0x000000010400788c */ /* 0x002fd2000bfa2070 */
[----:B------:R-:W-:Y:S05]  /*0fa0*/  BRA.U !UP5, `(.L_x_16) ;  /* 0x000000010d087547 */ /* 0x000fea000b800000 */
[----:B---34-:R-:W-:Y:S01]  /*0fb0*/  UCGABAR_ARV ;  /* 0x00000000000079c7 */ /* 0x018fe20008000000 */
[----:B------:R-:W-:Y:S05]  /*0fc0*/  BRA `(.L_x_17) ;  /* 0x0000000000047947 */ /* 0x000fea0003800000 */
.L_x_16:
[----:B---34-:R-:W-:Y:S01]  /*0fd0*/  NOP ;  /* 0x0000000000007918 */ /* 0x018fe20000000000 */
.L_x_17:
[----:B------:R-:W1:Y:S01]  /*0fe0*/  S2UR UR7, SR_CTAID.X ;  /* 0x00000000000779c3 */ /* 0x000e620000002500 */
[----:B------:R-:W-:-:S05]  /*0ff0*/  CS2R.32 R48, SR_CgaSize ;  /* 0x0000000000307805 */ /* 0x000fca0000008a00 */
[----:B------:R-:W-:-:S05]  /*1000*/  IMAD R48, R48, -0xa0, RZ ;  /* 0xffffff6030307824 */ /* 0x000fca00078e02ff */
[----:B------:R-:W-:-:S14]  /*1010*/  R2UR UR5, R48 ;  /* 0x00000000300572ca */ /* 0x000fdc00000e0000 */
[----:B------:R-:W2:Y:S01]  /*1020*/  LDCU UR5, c[0x0][UR5+0x2b0] ;  /* 0x00005600050577ac */ /* 0x000ea20008000800 */
[----:B------:R-:W-:-:S05]  /*1030*/  CS2R.32 R48, SR_CgaSize ;  /* 0x0000000000307805 */ /* 0x000fca0000008a00 */
[----:B------:R-:W-:-:S05]  /*1040*/  IMAD R48, R48, -0xa0, RZ ;  /* 0xffffff6030307824 */ /* 0x000fca00078e02ff */
[----:B------:R-:W-:-:S14]  /*1050*/  R2UR UR4, R48 ;  /* 0x00000000300472ca */ /* 0x000fdc00000e0000 */
[----:B------:R-:W3:Y:S01]  /*1060*/  LDCU UR4, c[0x0][UR4+0x2b4] ;  /* 0x00005680040477ac */ /* 0x000ee20008000800 */
[----:B------:R-:W4:Y:S01]  /*1070*/  S2UR UR8, SR_CTAID.Y ;  /* 0x00000000000879c3 */ /* 0x000f220000002600 */
[----:B------:R-:W-:-:S05]  /*1080*/  CS2R.32 R48, SR_CgaSize ;  /* 0x0000000000307805 */ /* 0x000fca0000008a00 */
[----:B------:R-:W-:-:S05]  /*1090*/  IMAD R48, R48, -0xa0, RZ ;  /* 0xffffff6030307824 */ /* 0x000fca00078e02ff */
[----:B------:R-:W-:-:S14]  /*10a0*/  R2UR UR9, R48 ;  /* 0x00000000300972ca */ /* 0x000fdc00000e0000 */
[----:B------:R-:W3:Y:S01]  /*10b0*/  LDCU UR9, c[0x0][UR9+0x2a0] ;  /* 0x00005400090977ac */ /* 0x000ee20008000800 */
[----:B------:R-:W-:-:S05]  /*10c0*/  CS2R.32 R48, SR_CgaSize ;  /* 0x0000000000307805 */ /* 0x000fca0000008a00 */
[----:B------:R-:W-:-:S05]  /*10d0*/  IMAD R48, R48, -0xa0, RZ ;  /* 0xffffff6030307824 */ /* 0x000fca00078e02ff */
[----:B------:R-:W-:-:S14]  /*10e0*/  R2UR UR10, R48 ;  /* 0x00000000300a72ca */ /* 0x000fdc00000e0000 */
[----:B------:R-:W3:Y:S01]  /*10f0*/  LDCU UR10, c[0x0][UR10+0x2a4] ;  /* 0x000054800a0a77ac */ /* 0x000ee20008000800 */
[----:B------:R-:W3:Y:S01]  /*1100*/  S2UR UR11, SR_CgaCtaId ;  /* 0x00000000000b79c3 */ /* 0x000ee20000008800 */
[----:B------:R-:W3:Y:S01]  /*1110*/  LDCU UR21, c[0x0][0xb24] ;  /* 0x00016480ff1577ac */ /* 0x000ee20008000800 */
[----:B------:R-:W3:Y:S01]  /*1120*/  LDCU UR42, c[0x0][0xb24] ;  /* 0x00016480ff2a77ac */ /* 0x000ee20008000800 */
[----:B-1----:R-:W-:-:S05]  /*1130*/  I2FP.F32.U32 R3, UR7 ;  /* 0x0000000700037c45 */ /* 0x002fca0008201000 */
[----:B------:R-:W1:Y:S01]  /*1140*/  S2UR UR36, SR_CTAID.Z ;  /* 0x00000000002479c3 */ /* 0x000e620000002700 */
[----:B------:R-:W1:Y:S01]  /*1150*/  LDCU UR27, c[0x0][0xb30] ;  /* 0x00016600ff1b77ac */ /* 0x000e620008000800 */
[----:B--2---:R-:W-:Y:S01]  /*1160*/  FMUL R3, R3, UR5 ;  /* 0x0000000503037c20 */ /* 0x004fe20008400000 */
[----:B------:R-:W-:Y:S01]  /*1170*/  UMOV UR16, UR7 ;  /* 0x0000000700107c82 */ /* 0x000fe20008000000 */
[----:B----4-:R-:W-:Y:S01]  /*1180*/  I2FP.F32.U32 R2, UR8 ;  /* 0x0000000800027c45 */ /* 0x010fe20008201000 */
[----:B------:R-:W-:-:S03]  /*1190*/  UMOV UR20, UR8 ;  /* 0x0000000800147c82 */ /* 0x000fc60008000000 */
[----:B------:R-:W2:Y:S01]  /*11a0*/  F2I.U32.TRUNC.NTZ R3, R3 ;  /* 0x0000000300037305 */ /* 0x000ea2000020f000 */
[----:B---3--:R-:W-:Y:S01]  /*11b0*/  UISETP.GE.AND UP2, UPT, UR21, 0x1, UPT ;  /* 0x000000011500788c */ /* 0x008fe2000bf46270 */
[----:B------:R-:W-:Y:S01]  /*11c0*/  FMUL R2, R2, UR4 ;  /* 0x0000000402027c20 */ /* 0x000fe20008400000 */
[----:B------:R-:W-:-:S05]  /*11d0*/  USHF.L.U32 UR28, UR11, 0xa, URZ ;  /* 0x0000000a0b1c7899 */ /* 0x000fca00080006ff */
[----:B------:R-:W3:Y:S01]  /*11e0*/  F2I.U32.TRUNC.NTZ R2, R2 ;  /* 0x0000000200027305 */ /* 0x000ee2000020f000 */
[----:B--2---:R-:W-:Y:S02]  /*11f0*/  R2UR UR4, R3 ;  /* 0x00000000030472ca */ /* 0x004fe400000e0000 */
[----:B---3--:R-:W-:Y:S02]  /*1200*/  R2UR UR6, R2 ;  /* 0x00000000020672ca */ /* 0x008fe400000e0000 */
[----:B------:R-:W-:-:S09]  /*1210*/  PRMT R2, RZ, 0x7610, R2 ;  /* 0x00007610ff027816 */ /* 0x000fd20000000002 */
[----:B------:R-:W-:-:S04]  /*1220*/  UIADD3 UR5, UPT, UPT, -UR4, URZ, URZ ;  /* 0x000000ff04057290 */ /* 0x000fc8000fffe1ff */
[----:B------:R-:W-:Y:S02]  /*1230*/  UIMAD UR5, UR9, UR5, UR7 ;  /* 0x00000005090572a4 */ /* 0x000fe4000f8e0207 */
[----:B------:R-:W-:-:S04]  /*1240*/  UIADD3 UR4, UPT, UPT, -UR6, URZ, URZ ;  /* 0x000000ff06047290 */ /* 0x000fc8000fffe1ff */
[----:B------:R-:W-:Y:S01]  /*1250*/  IMAD.U32 R48, RZ, RZ, UR5 ;  /* 0x00000005ff307e24 */ /* 0x000fe2000f8e00ff */
[----:B------:R-:W-:-:S06]  /*1260*/  UIMAD UR4, UR10, UR4, UR8 ;  /* 0x000000040a0472a4 */ /* 0x000fcc000f8e0208 */
[----:B------:R-:W-:Y:S01]  /*1270*/  IMAD.U32 R47, RZ, RZ, UR4 ;  /* 0x00000004ff2f7e24 */ /* 0x000fe2000f8e00ff */
[----:B-1----:R-:W-:Y:S06]  /*1280*/  BRA.U UP4, `(.L_x_18) ;  /* 0x00000001042c7547 */ /* 0x002fec000b800000 */
[----:B------:R-:W-:Y:S02]  /*1290*/  R2UR UR5, R47 ;  /* 0x000000002f0572ca */ /* 0x000fe400000e0000 */
[----:B------:R-:W-:-:S11]  /*12a0*/  R2UR UR4, R48 ;  /* 0x00000000300472ca */ /* 0x000fd600000e0000 */
[----:B------:R-:W-:Y:S02]  /*12b0*/  UISETP.NE.AND UP0, UPT, UR5, URZ, UPT ;  /* 0x000000ff0500728c */ /* 0x000fe4000bf05270 */
[----:B------:R-:W-:Y:S02]  /*12c0*/  UISETP.NE.AND UP1, UPT, UR5, 0x1, UPT ;  /* 0x000000010500788c */ /* 0x000fe4000bf25270 */
[----:B------:R-:W-:-:S04]  /*12d0*/  UISETP.EQ.OR UP0, UPT, UR4, URZ, !UP0 ;  /* 0x000000ff0400728c */ /* 0x000fc8000c702670 */
[----:B------:R-:W-:Y:S02]  /*12e0*/  USEL UR5, URZ, 0x1, !UP0 ;  /* 0x00000001ff057887 */ /* 0x000fe4000c000000 */
[----:B------:R-:W-:Y:S02]  /*12f0*/  UISETP.NE.AND UP0, UPT, UR4, URZ, UPT ;  /* 0x000000ff0400728c */ /* 0x000fe4000bf05270 */
[----:B------:R-:W-:-:S04]  /*1300*/  USEL UR4, URZ, 0x2, UP1 ;  /* 0x00000002ff047887 */ /* 0x000fc80008800000 */
[----:B------:R-:W-:-:S04]  /*1310*/  USEL UR4, UR4, 0x2, UP0 ;  /* 0x0000000204047887 */ /* 0x000fc80008000000 */
[----:B------:R-:W-:-:S06]  /*1320*/  UIADD3 UR4, UPT, UPT, UR5, UR4, URZ ;  /* 0x0000000405047290 */ /* 0x000fcc000fffe0ff */
[----:B------:R-:W-:Y:S02]  /*1330*/  IMAD.U32 R2, RZ, RZ, UR4 ;  /* 0x00000004ff027e24 */ /* 0x000fe4000f8e00ff */
.L_x_18:
[----:B------:R-:W-:Y:S05]  /*1340*/  BRA.U !UP2, `(.L_x_19) ;  /* 0x000000010ad47547 */ /* 0x000fea000b800000 */
[----:B------:R-:W1:Y:S01]  /*1350*/  LDCU.128 UR12, c[0x0][0xb10] ;  /* 0x00016200ff0c77ac */ /* 0x000e620008000c00 */
[----:B------:R-:W2:Y:S01]  /*1360*/  LDCU UR6, c[0x0][0x370] ;  /* 0x00006e00ff0677ac */ /* 0x000ea20008000800 */
[----:B------:R-:W3:Y:S01]  /*1370*/  LDCU UR5, c[0x0][0x374] ;  /* 0x00006e80ff0577ac */ /* 0x000ee20008000800 */
[----:B------:R-:W4:Y:S01]  /*1380*/  LDCU UR26, c[0x0][0xb0c] ;  /* 0x00016180ff1a77ac */ /* 0x000f220008000800 */
[----:B------:R-:W4:Y:S01]  /*1390*/  LDCU UR4, c[0x0][0xb20] ;  /* 0x00016400ff0477ac */ /* 0x000f220008000800 */
[----:B------:R-:W4:Y:S01]  /*13a0*/  LDCU.64 UR8, c[0x0][0xb28] ;  /* 0x00016500ff0877ac */ /* 0x000f220008000a00 */
[----:B-1----:R-:W-:Y:S02]  /*13b0*/  UISETP.NE.AND UP0, UPT, UR14, 0x1, UPT ;  /* 0x000000010e00788c */ /* 0x002fe4000bf05270 */
[----:B---3--:R-:W-:Y:S02]  /*13c0*/  UIMAD.WIDE.U32 UR10, UR5, UR15, URZ ;  /* 0x0000000f050a72a5 */ /* 0x008fe4000f8e00ff */
[----:B--2---:R-:W-:-:S02]  /*13d0*/  UIMAD.WIDE.U32 UR22, UR6, UR12, URZ ;  /* 0x0000000c061672a5 */ /* 0x004fc4000f8e00ff */
[----:B----4-:R-:W-:Y:S02]  /*13e0*/  UISETP.NE.AND UP1, UPT, UR26, 0x1, UPT ;  /* 0x000000011a00788c */ /* 0x010fe4000bf25270 */
[----:B------:R-:W-:Y:S01]  /*13f0*/  UISETP.NE.AND UP2, UPT, UR21, 0x1, UPT ;  /* 0x000000011500788c */ /* 0x000fe2000bf45270 */
[----:B------:R-:W-:Y:S02]  /*1400*/  UMOV UR10, UR11 ;  /* 0x0000000b000a7c82 */ /* 0x000fe40008000000 */
[----:B------:R-:W-:Y:S01]  /*1410*/  UMOV UR22, UR23 ;  /* 0x0000001700167c82 */ /* 0x000fe20008000000 */
[----:B------:R-:W-:Y:S02]  /*1420*/  @UP0 USHF.R.U32.HI UR5, URZ, UR4, UR10 ;  /* 0x00000004ff050299 */ /* 0x000fe4000801160a */
[----:B------:R-:W-:Y:S02]  /*1430*/  UIMAD.WIDE.U32 UR24, UR20, UR15, URZ ;  /* 0x0000000f141872a5 */ /* 0x000fe4000f8e00ff */
[----:B------:R-:W-:-:S02]  /*1440*/  UIMAD.WIDE.U32 UR10, UR5, UR8, URZ ;  /* 0x00000008050a72a5 */ /* 0x000fc4000f8e00ff */
[----:B------:R-:W-:Y:S02]  /*1450*/  @UP1 USHF.R.U32.HI UR6, URZ, UR13, UR22 ;  /* 0x0000000dff061299 */ /* 0x000fe40008011616 */
[----:B------:R-:W-:Y:S02]  /*1460*/  UIMAD.WIDE.U32 UR18, UR16, UR12, URZ ;  /* 0x0000000c101272a5 */ /* 0x000fe4000f8e00ff */
[----:B------:R-:W-:Y:S01]  /*1470*/  UIMAD.WIDE.U32 UR22, UR6, UR8, URZ ;  /* 0x00000008061672a5 */ /* 0x000fe2000f8e00ff */
[----:B------:R-:W-:Y:S01]  /*1480*/  UMOV UR24, UR25 ;  /* 0x0000001900187c82 */ /* 0x000fe20008000000 */
[----:B------:R-:W-:Y:S01]  /*1490*/  UMOV UR10, UR11 ;  /* 0x0000000b000a7c82 */ /* 0x000fe20008000000 */
[----:B------:R-:W-:Y:S02]  /*14a0*/  USHF.R.U32.HI UR24, URZ, UR4, UR24 ;  /* 0x00000004ff187299 */ /* 0x000fe40008011618 */
[----:B------:R-:W-:Y:S02]  /*14b0*/  @UP2 USHF.R.U32.HI UR5, URZ, UR9, UR10 ;  /* 0x00000009ff052299 */ /* 0x000fe4000801160a */
[----:B------:R-:W-:Y:S01]  /*14c0*/  UMOV UR7, UR23 ;  /* 0x0000001700077c82 */ /* 0x000fe20008000000 */
[----:B------:R-:W-:Y:S01]  /*14d0*/  UMOV UR18, UR19 ;  /* 0x0000001300127c82 */ /* 0x000fe20008000000 */
[----:B------:R-:W-:-:S02]  /*14e0*/  @UP2 USHF.R.U32.HI UR6, URZ, UR9, UR7 ;  /* 0x00000009ff062299 */ /* 0x000fc40008011607 */
[----:B------:R-:W-:Y:S02]  /*14f0*/  USHF.R.U32.HI UR18, URZ, UR13, UR18 ;  /* 0x0000000dff127299 */ /* 0x000fe40008011612 */
[----:B------:R-:W-:Y:S02]  /*1500*/  USEL UR4, UR20, UR24, !UP0 ;  /* 0x0000001814047287 */ /* 0x000fe4000c000000 */
[----:B------:R-:W-:Y:S02]  /*1510*/  UIMAD UR7, UR5, UR21, URZ ;  /* 0x00000015050772a4 */ /* 0x000fe4000f8e02ff */
[----:B------:R-:W-:Y:S02]  /*1520*/  USEL UR5, UR16, UR18, !UP1 ;  /* 0x0000001210057287 */ /* 0x000fe4000c800000 */
[----:B------:R-:W-:Y:S02]  /*1530*/  UIMAD UR12, UR6, UR21, URZ ;  /* 0x00000015060c72a4 */ /* 0x000fe4000f8e02ff */
[----:B------:R-:W-:-:S02]  /*1540*/  UISETP.GE.AND UP0, UPT, UR4, UR7, UPT ;  /* 0x000000070400728c */ /* 0x000fc4000bf06270 */
[----:B------:R-:W-:Y:S02]  /*1550*/  UIMAD.WIDE.U32 UR10, UR4, UR8, URZ ;  /* 0x00000008040a72a5 */ /* 0x000fe4000f8e00ff */
[----:B------:R-:W-:Y:S02]  /*1560*/  UISETP.GE.OR UP0, UPT, UR5, UR12, UP0 ;  /* 0x0000000c0500728c */ /* 0x000fe40008706670 */
[----:B------:R-:W-:Y:S02]  /*1570*/  UIMAD.WIDE.U32 UR12, UR5, UR8, URZ ;  /* 0x00000008050c72a5 */ /* 0x000fe4000f8e00ff */
[----:B------:R-:W-:Y:S01]  /*1580*/  UIADD3 UR10, UPT, UPT, -UR4, URZ, URZ ;  /* 0x000000ff040a7290 */ /* 0x000fe2000fffe1ff */
[----:B------:R-:W-:Y:S01]  /*1590*/  UMOV UR8, UR11 ;  /* 0x0000000b00087c82 */ /* 0x000fe20008000000 */
[----:B------:R-:W-:Y:S02]  /*15a0*/  UIADD3 UR11, UPT, UPT, -UR5, URZ, URZ ;  /* 0x000000ff050b7290 */ /* 0x000fe4000fffe1ff */
[----:B------:R-:W-:-:S03]  /*15b0*/  USHF.R.U32.HI UR8, URZ, UR9, UR8 ;  /* 0x00000009ff087299 */ /* 0x000fc60008011608 */
[----:B------:R-:W-:Y:S01]  /*15c0*/  @!UP0 UMOV UR7, UR13 ;  /* 0x0000000d00078c82 */ /* 0x000fe20008000000 */
[----:B------:R-:W-:Y:S02]  /*15d0*/  UIMAD UR20, UR14, UR10, UR20 ;  /* 0x0000000a0e1472a4 */ /* 0x000fe4000f8e0214 */
[----:B------:R-:W-:Y:S02]  /*15e0*/  USEL UR8, UR4, UR8, !UP2 ;  /* 0x0000000804087287 */ /* 0x000fe4000d000000 */
[----:B------:R-:W-:Y:S02]  /*15f0*/  @!UP0 USHF.R.U32.HI UR7, URZ, UR9, UR7 ;  /* 0x00000009ff078299 */ /* 0x000fe40008011607 */
[----:B------:R-:W-:Y:S02]  /*1600*/  UIADD3 UR9, UPT, UPT, -UR8, URZ, URZ ;  /* 0x000000ff08097290 */ /* 0x000fe4000fffe1ff */
[----:B------:R-:W-:Y:S02]  /*1610*/  @!UP0 USEL UR7, UR5, UR7, !UP2 ;  /* 0x0000000705078287 */ /* 0x000fe4000d000000 */
[----:B------:R-:W-:-:S02]  /*1620*/  UIMAD UR9, UR21, UR9, UR4 ;  /* 0x00000009150972a4 */ /* 0x000fc4000f8e0204 */
[----:B------:R-:W-:Y:S02]  /*1630*/  @!UP0 UIADD3 UR8, UPT, UPT, UR8, -UR7, URZ ;  /* 0x8000000708088290 */ /* 0x000fe4000fffe0ff */
[----:B------:R-:W-:Y:S02]  /*1640*/  @!UP0 UIMAD UR6, UR9, UR6, UR7 ;  /* 0x00000006090682a4 */ /* 0x000fe4000f8e0207 */
[----:B------:R-:W-:Y:S02]  /*1650*/  @!UP0 UIMAD UR4, UR8, UR21, UR5 ;  /* 0x00000015080482a4 */ /* 0x000fe4000f8e0205 */
[----:B------:R-:W-:Y:S02]  /*1660*/  UIMAD UR16, UR26, UR11, UR16 ;  /* 0x0000000b1a1072a4 */ /* 0x000fe4000f8e0210 */
[----:B------:R-:W-:Y:S01]  /*1670*/  UIMAD UR20, UR4, UR14, UR20 ;  /* 0x0000000e041472a4 */ /* 0x000fe2000f8e0214 */
[----:B------:R-:W-:Y:S02]  /*1680*/  @!UP0 UMOV UR5, UR6 ;  /* 0x0000000600058c82 */ /* 0x000fe40008000000 */
[----:B------:R-:W-:-:S12]  /*1690*/  UIMAD UR16, UR5, UR26, UR16 ;  /* 0x0000001a051072a4 */ /* 0x000fd8000f8e0210 */
.L_x_19:
[----:B------:R-:W-:Y:S02]  /*16a0*/  UISETP.NE.AND UP1, UPT, UR27, 0x1, UPT ;  /* 0x000000011b00788c */ /* 0x000fe4000bf25270 */
[----:B------:R-:W-:Y:S02]  /*16b0*/  UISETP.NE.AND UP0, UPT, UR17, 0x2, UPT ;  /* 0x000000021100788c */ /* 0x000fe4000bf05270 */
[----:B------:R-:W-:-:S05]  /*16c0*/  ULOP3.LUT UR28, UR28, 0x400, URZ, 0xc0, !UPT ;  /* 0x000004001c1c7892 */ /* 0x000fca000f8ec0ff */
[----:B------:R-:W-:Y:S07]  /*16d0*/  BRA.U UP1, `(.L_x_20) ;  /* 0x0000000101447547 */ /* 0x000fee000b800000 */
[----:B------:R-:W1:Y:S01]  /*16e0*/  LDCU.128 UR8, c[0x0][0xb10] ;  /* 0x00016200ff0877ac */ /* 0x000e620008000c00 */
[----:B------:R-:W2:Y:S01]  /*16f0*/  LDCU UR12, c[0x0][0xb0c] ;  /* 0x00016180ff0c77ac */ /* 0x000ea20008000800 */
[----:B------:R-:W3:Y:S01]  /*1700*/  LDCU UR13, c[0x0][0xb20] ;  /* 0x00016400ff0d77ac */ /* 0x000ee20008000800 */
[----:B-1----:R-:W-:Y:S02]  /*1710*/  UIMAD.WIDE.U32 UR6, UR16, UR8, URZ ;  /* 0x00000008100672a5 */ /* 0x002fe4000f8e00ff */
[----:B------:R-:W-:Y:S02]  /*1720*/  UIMAD.WIDE.U32 UR4, UR20, UR11, URZ ;  /* 0x0000000b140472a5 */ /* 0x000fe4000f8e00ff */
[----:B--2---:R-:W-:Y:S02]  /*1730*/  UISETP.NE.AND UP2, UPT, UR12, 0x1, UPT ;  /* 0x000000010c00788c */ /* 0x004fe4000bf45270 */
[----:B------:R-:W-:Y:S01]  /*1740*/  UISETP.NE.AND UP1, UPT, UR10, 0x1, UPT ;  /* 0x000000010a00788c */ /* 0x000fe2000bf25270 */
[----:B------:R-:W-:-:S02]  /*1750*/  UMOV UR6, UR7 ;  /* 0x0000000700067c82 */ /* 0x000fc40008000000 */
[----:B------:R-:W-:Y:S01]  /*1760*/  UMOV UR4, UR5 ;  /* 0x0000000500047c82 */ /* 0x000fe20008000000 */
[----:B------:R-:W-:Y:S02]  /*1770*/  USHF.R.U32.HI UR6, URZ, UR9, UR6 ;  /* 0x00000009ff067299 */ /* 0x000fe40008011606 */
[----:B---3--:R-:W-:Y:S02]  /*1780*/  USHF.R.U32.HI UR4, URZ, UR13, UR4 ;  /* 0x0000000dff047299 */ /* 0x008fe40008011604 */
[----:B------:R-:W-:Y:S02]  /*1790*/  USEL UR5, UR16, UR6, !UP2 ;  /* 0x0000000610057287 */ /* 0x000fe4000d000000 */
[----:B------:R-:W-:-:S04]  /*17a0*/  USEL UR4, UR20, UR4, !UP1 ;  /* 0x0000000414047287 */ /* 0x000fc8000c800000 */
[----:B------:R-:W-:Y:S02]  /*17b0*/  UIADD3 UR6, UPT, UPT, UR5, -UR4, URZ ;  /* 0x8000000405067290 */ /* 0x000fe4000fffe0ff */
[----:B------:R-:W-:Y:S02]  /*17c0*/  UIADD3 UR4, UPT, UPT, -UR5, UR4, URZ ;  /* 0x0000000405047290 */ /* 0x000fe4000fffe1ff */
[----:B------:R-:W-:Y:S02]  /*17d0*/  UIMAD UR20, UR6, UR10, UR20 ;  /* 0x0000000a061472a4 */ /* 0x000fe4000f8e0214 */
[----:B------:R-:W-:-:S12]  /*17e0*/  UIMAD UR16, UR4, UR12, UR16 ;  /* 0x0000000c041072a4 */ /* 0x000fd8000f8e0210 */
.L_x_20:
[----:B------:R-:W-:Y:S05]  /*17f0*/  BRA.U !UP5, `(.L_x_21) ;  /* 0x000000010d0c7547 */ /* 0x000fea000b800000 */
[----:B------:R-:W-:Y:S01]  /*1800*/  UCGABAR_WAIT ;  /* 0x0000000000007dc7 */ /* 0x000fe20008000000 */
[----:B------:R-:W-:Y:S01]  /*1810*/  CCTL.IVALL ;  /* 0x00000000ff00798f */ /* 0x000fe20002000000 */
[----:B------:R-:W-:Y:S05]  /*1820*/  BRA `(.L_x_22) ;  /* 0x0000000000047947 */ /* 0x000fea0003800000 */
.L_x_21:
[----:B------:R-:W-:Y:S06]  /*1830*/  BAR.SYNC.DEFER_BLOCKING 0x0 ;  /* 0x0000000000007b1d */ /* 0x000fec0000010000 */
.L_x_22:
[----:B------:R-:W-:Y:S05]  /*1840*/  BRA.U UP0, `(.L_x_23) ;  /* 0x0000001900987547 */ /* 0x000fea000b800000 */
[----:B------:R-:W1:Y:S01]  /*1850*/  LDCU UR6, c[0x0][0x38c] ;  /* 0x00007180ff0677ac */ /* 0x000e620008000800 */
[----:B------:R-:W2:Y:S01]  /*1860*/  S2UR UR8, SR_CgaCtaId ;  /* 0x00000000000879c3 */ /* 0x000ea20000008800 */
[----:B------:R-:W-:Y:S01]  /*1870*/  PLOP3.LUT P1, PT, PT, PT, UP3, 0x80, 0x8 ;  /* 0x000000000008781c */ /* 0x000fe20003f2f038 */
[----:B------:R-:W-:Y:S01]  /*1880*/  IMAD.MOV.U32 R12, RZ, RZ, 0x1 ;  /* 0x00000001ff0c7424 */ /* 0x000fe200078e00ff */
[----:B------:R-:W-:Y:S01]  /*1890*/  UMOV UR7, 0x400 ;  /* 0x0000040000077882 */ /* 0x000fe20000000000 */
[----:B------:R-:W-:Y:S01]  /*18a0*/  UISETP.NE.AND UP1, UPT, UR17, URZ, UPT ;  /* 0x000000ff1100728c */ /* 0x000fe2000bf25270 */
[----:B------:R-:W-:Y:S02]  /*18b0*/  ISETP.EQ.OR P2, PT, R0, RZ, P3 ;  /* 0x000000ff0000720c */ /* 0x000fe40001f42670 */
[----:B------:R-:W-:Y:S02]  /*18c0*/  CS2R R10, SRZ ;  /* 0x00000000000a7805 */ /* 0x000fe4000001ff00 */
[----:B------:R-:W-:Y:S01]  /*18d0*/  PLOP3.LUT P1, PT, P1, PT, PT, 0x8, 0x80 ;  /* 0x000000000080781c */ /* 0x000fe20000f2e170 */
[----:B------:R-:W-:Y:S01]  /*18e0*/  IMAD.MOV.U32 R9, RZ, RZ, RZ ;  /* 0x000000ffff097224 */ /* 0x000fe200078e00ff */
[----:B------:R-:W3:Y:S01]  /*18f0*/  LDCU UR40, c[0x0][0x370] ;  /* 0x00006e00ff2877ac */ /* 0x000ee20008000800 */
[----:B------:R-:W-:Y:S01]  /*1900*/  IMAD.MOV.U32 R8, RZ, RZ, 0x1 ;  /* 0x00000001ff087424 */ /* 0x000fe200078e00ff */
[----:B------:R-:W4:Y:S01]  /*1910*/  LDCU.64 UR26, c[0x0][0x348] ;  /* 0x00006900ff1a77ac */ /* 0x000f220008000a00 */
[----:B-1----:R-:W-:-:S02]  /*1920*/  UIADD3 UR5, UPT, UPT, UR6, 0x1f, URZ ;  /* 0x0000001f06057890 */ /* 0x002fc4000fffe0ff */
[----:B------:R-:W-:Y:S02]  /*1930*/  USHF.R.U32.HI UR45, URZ, 0x5, UR28 ;  /* 0x00000005ff2d7899 */ /* 0x000fe4000801161c */
[----:B------:R-:W-:Y:S02]  /*1940*/  USHF.R.S32.HI UR4, URZ, 0x1f, UR5 ;  /* 0x0000001fff047899 */ /* 0x000fe40008011405 */
[----:B------:R-:W-:Y:S02]  /*1950*/  UIADD3 UR46, UPT, UPT, UR6, 0x3e, URZ ;  /* 0x0000003e062e7890 */ /* 0x000fe4000fffe0ff */
[----:B------:R-:W-:Y:S02]  /*1960*/  ULEA.HI UR4, UR4, UR5, URZ, 0x5 ;  /* 0x0000000504047291 */ /* 0x000fe4000f8f28ff */
[----:B------:R-:W-:Y:S02]  /*1970*/  UIADD3 UR5, UPT, UPT, UR6, -0x1, URZ ;  /* 0xffffffff06057890 */ /* 0x000fe4000fffe0ff */
[----:B------:R-:W-:-:S02]  /*1980*/  USHF.R.S32.HI UR43, URZ, 0x5, UR4 ;  /* 0x00000005ff2b7899 */ /* 0x000fc40008011404 */
[----:B------:R-:W-:Y:S02]  /*1990*/  UISETP.GE.U32.AND UP2, UPT, UR5, -0x3f, UPT ;  /* 0xffffffc10500788c */ /* 0x000fe4000bf46070 */
[----:B------:R-:W-:Y:S02]  /*19a0*/  UISETP.LT.U32.AND UP0, UPT, UR43, 0x11, UPT ;  /* 0x000000112b00788c */ /* 0x000fe4000bf01070 */
[----:B--2---:R-:W-:Y:S02]  /*19b0*/  ULEA UR7, UR8, UR7, 0x18 ;  /* 0x0000000708077291 */ /* 0x004fe4000f8ec0ff */
[----:B------:R-:W-:Y:S02]  /*19c0*/  USEL UR41, UR43, 0x11, UP0 ;  /* 0x000000112b297887 */ /* 0x000fe40008000000 */
[----:B------:R-:W-:Y:S02]  /*19d0*/  ULEA UR29, UR28, UR7, 0x1 ;  /* 0x000000071c1d7291 */ /* 0x000fe4000f8e08ff */
[----:B------:R-:W-:-:S02]  /*19e0*/  UIADD3 UR21, UPT, UPT, UR41, -0x1, URZ ;  /* 0xffffffff29157890 */ /* 0x000fc4000fffe0ff */
[----:B------:R-:W-:Y:S01]  /*19f0*/  @UP2 UIADD3 UR21, UPT, UPT, UR41, URZ, URZ ;  /* 0x000000ff29152290 */ /* 0x000fe2000fffe0ff */
[----:B------:R-:W1:Y:S01]  /*1a00*/  LDCU UR39, c[0x0][0x374] ;  /* 0x00006e80ff2777ac */ /* 0x000e620008000800 */
[----:B------:R-:W-:Y:S02]  /*1a10*/  USEL UR24, UR48, 0x2, UP1 ;  /* 0x0000000230187887 */ /* 0x000fe40008800000 */
[----:B------:R-:W-:Y:S02]  /*1a20*/  UIADD3 UR29, UPT, UPT, UR29, 0x4600, URZ ;  /* 0x000046001d1d7890 */ /* 0x000fe4000fffe0ff */
[----:B------:R-:W-:Y:S02]  /*1a30*/  UIADD3 UR44, UPT, UPT, UR43, -UR41, URZ ;  /* 0x800000292b2c7290 */ /* 0x000fe4000fffe0ff */
[----:B------:R-:W-:Y:S01]  /*1a40*/  UIADD3 UR21, UPT, UPT, UR21, 0x1, URZ ;  /* 0x0000000115157890 */ /* 0x000fe2000fffe0ff */
[----:B---34-:R-:W-:-:S11]  /*1a50*/  UMOV UR5, URZ ;  /* 0x000000ff00057c82 */ /* 0x018fd60008000000 */
.L_x_43:
[----:B------:R-:W2:Y:S02]  /*1a60*/  S2UR UR4, SR_CgaCtaId ;  /* 0x00000000000479c3 */ /* 0x000ea40000008800 */
[----:B--2---:R-:W-:-:S09]  /*1a70*/  UISETP.NE.AND UP0, UPT, UR4, URZ, UPT ;  /* 0x000000ff0400728c */ /* 0x004fd2000bf05270 */
[----:B------:R-:W-:Y:S05]  /*1a80*/  BRA.U UP0, `(.L_x_24) ;  /* 0x0000000100287547 */ /* 0x000fea000b800000 */
[----:B------:R-:W-:Y:S02]  /*1a90*/  LEA R0, R9, UR7, 0x3 ;  /* 0x0000000709007c11 */ /* 0x000fe4000f8e18ff */
[----:B------:R-:W-:-:S04]  /*1aa0*/  SHF.L.U32 R2, R8, 0x1f, RZ ;  /* 0x0000001f08027819 */ /* 0x000fc800000006ff */
[----:B------:R-:W2:Y:S02]  /*1ab0*/  SYNCS.PHASECHK.TRANS64.TRYWAIT P0, [R0+URZ+0x1d0], R2 ;  /* 0x0001d002000075a7 */ /* 0x000ea400080011ff */
[----:B--2---:R-:W-:Y:S05]  /*1ac0*/  @!P0 BRA `(.L_x_25) ;  /* 0x0000007000cc8947 */ /* 0x004fea0003800000 */
.L_x_152:
[----:B------:R-:W-:Y:S01]  /*1ad0*/  VIADD R9, R9, 0x1 ;  /* 0x0000000109097836 */ /* 0x000fe20000000000 */
[----:B------:R2:W-:Y:S04]  /*1ae0*/  SYNCS.ARRIVE.TRANS64.A1T0 RZ, [R0+URZ+0x1c0], RZ ;  /* 0x0001c0ff00ff79a7 */ /* 0x0005e800081000ff */
[----:B------:R-:W-:-:S04]  /*1af0*/  ISETP.NE.AND P0, PT, R9, 0x2, PT ;  /* 0x000000020900780c */ /* 0x000fc80003f05270 */
[----:B------:R-:W-:Y:S02]  /*1b00*/  SEL R9, R9, RZ, P0 ;  /* 0x000000ff09097207 */ /* 0x000fe40000000000 */
[----:B--2---:R-:W-:-:S04]  /*1b10*/  SEL R0, RZ, 0x1, P0 ;  /* 0x00000001ff007807 */ /* 0x004fc80000000000 */
[----:B------:R-:W-:-:S07]  /*1b20*/  LOP3.LUT R8, R8, R0, RZ, 0x3c, !PT ;  /* 0x0000000008087212 */ /* 0x000fce00078e3cff */
.L_x_24:
[----:B------:R-:W-:Y:S01]  /*1b30*/  ULEA UR4, UR5, UR7, 0x3 ;  /* 0x0000000705047291 */ /* 0x000fe2000f8e18ff */
[----:B------:R-:W-:Y:S01]  /*1b40*/  SHF.L.U32 R0, R12, 0x1f, RZ ;  /* 0x0000001f0c007819 */ /* 0x000fe200000006ff */
[----:B------:R-:W-:Y:S02]  /*1b50*/  UISETP.GE.U32.AND UP0, UPT, UR46, 0x3f, UPT ;  /* 0x0000003f2e00788c */ /* 0x000fe4000bf06070 */
[----:B------:R-:W-:Y:S02]  /*1b60*/  USHF.L.U32 UR11, UR20, 0x7, URZ ;  /* 0x00000007140b7899 */ /* 0x000fe400080006ff */
[----:B------:R-:W-:Y:S01]  /*1b70*/  ULEA UR35, UR16, UR45, 0x6 ;  /* 0x0000002d10237291 */ /* 0x000fe2000f8e30ff */
[----:B------:R-:W-:Y:S02]  /*1b80*/  UMOV UR13, URZ ;  /* 0x000000ff000d7c82 */ /* 0x000fe40008000000 */
[----:B------:R2:W3:Y:S02]  /*1b90*/  SYNCS.PHASECHK.TRANS64.TRYWAIT P0, [UR4+0x88], R0 ;  /* 0x00008800ff0075a7 */ /* 0x0004e40008001104 */
[----:B------:R-:W-:Y:S07]  /*1ba0*/  BRA.U !UP0, `(.L_x_26) ;  /* 0x0000000108c07547 */ /* 0x000fee000b800000 */
[----:B------:R-:W-:Y:S01]  /*1bb0*/  UMOV UR6, URZ ;  /* 0x000000ff00067c82 */ /* 0x000fe20008000000 */
[----:B------:R-:W-:-:S05]  /*1bc0*/  UMOV UR4, UR5 ;  /* 0x0000000500047c82 */ /* 0x000fca0008000000 */
.L_x_32:
[----:B------:R-:W-:Y:S01]  /*1bd0*/  ULEA UR33, UR4, UR7, 0x3 ;  /* 0x0000000704217291 */ /* 0x000fe2000f8e18ff */
[----:B---3--:R-:W-:Y:S01]  /*1be0*/  @!P3 MOV R2, 0x3000 ;  /* 0x000030000002b802 */ /* 0x008fe20000000f00 */
[----:B-1-3--:R-:W-:Y:S10]  /*1bf0*/  @P0 BRA `(.L_x_27) ;  /* 0x00000000000c0947 */ /* 0x00aff40003800000 */
[----:B------:R-:W-:-:S04]  /*1c00*/  SHF.L.U32 R3, R12, 0x1f, RZ ;  /* 0x0000001f0c037819 */ /* 0x000fc800000006ff */
[----:B------:R-:W3:Y:S02]  /*1c10*/  SYNCS.PHASECHK.TRANS64.TRYWAIT P0, [UR33+0x88], R3 ;  /* 0x00008803ff0075a7 */ /* 0x000ee40008001121 */
[----:B---3--:R-:W-:Y:S05]  /*1c20*/  @!P0 BRA `(.L_x_28) ;  /* 0x0000007000888947 */ /* 0x008fea0003800000 */
.L_x_27:
[----:B------:R3:W-:Y:S01]  /*1c30*/  @!P3 SYNCS.ARRIVE.TRANS64 RZ, [UR33], R2 ;  /* 0x00000002ffffb9a7 */ /* 0x0007e20008000021 */
[----:B------:R-:W-:-:S04]  /*1c40*/  ULOP3.LUT UR5, UR24, 0x2, URZ, 0xfc, !UPT ;  /* 0x0000000218057892 */ /* 0x000fc8000f8efcff */
[----:B------:R-:W-:-:S09]  /*1c50*/  UISETP.NE.AND UP0, UPT, UR5, 0x2, UPT ;  /* 0x000000020500788c */ /* 0x000fd2000bf05270 */
[----:B------:R-:W-:Y:S05]  /*1c60*/  BRA.U UP0, `(.L_x_29) ;  /* 0x0000000100047547 */ /* 0x000fea000b800000 */
[----:B-1----:R-:W-:Y:S05]  /*1c70*/  BPT.TRAP 0x1 ;  /* 0x000000040000795c */ /* 0x002fea0000300000 */
.L_x_29:
[----:B------:R-:W-:Y:S04]  /*1c80*/  BSSY.RECONVERGENT B0, `(.L_x_30) ;  /* 0x0000003000007945 */ /* 0x000fe80003800200 */
[----:B------:R-:W-:Y:S05]  /*1c90*/  @P2 BRA `(.L_x_31) ;  /* 0x0000000000042947 */ /* 0x000fea0003800000 */
[----:B-1----:R-:W-:Y:S05]  /*1ca0*/  BPT.TRAP 0x1 ;  /* 0x000000040000795c */ /* 0x002fea0000300000 */
.L_x_31:
[----:B-1----:R-:W-:Y:S05]  /*1cb0*/  BSYNC.RECONVERGENT B0 ;  /* 0x0000000000007941 */ /* 0x002fea0003800200 */
.L_x_30:
[----:B------:R-:W-:Y:S02]  /*1cc0*/  UIADD3 UR5, UPT, UPT, UR4, 0x1, URZ ;  /* 0x0000000104057890 */ /* 0x000fe4000fffe0ff */
[----:B------:R-:W-:Y:S02]  /*1cd0*/  UIADD3 UR16, UP1, UPT, UR26, 0x80, URZ ;  /* 0x000000801a107890 */ /* 0x000fe4000ff3e0ff */
[----:B------:R-:W-:Y:S02]  /*1ce0*/  UISETP.NE.AND UP0, UPT, UR5, 0x11, UPT ;  /* 0x000000110500788c */ /* 0x000fe4000bf05270 */
[----:B------:R-:W-:Y:S02]  /*1cf0*/  USHF.L.U32 UR34, UR6, 0x5, URZ ;  /* 0x0000000506227899 */ /* 0x000fe400080006ff */
[----:B------:R-:W-:Y:S02]  /*1d00*/  USEL UR9, URZ, 0x1, UP0 ;  /* 0x00000001ff097887 */ /* 0x000fe40008000000 */
[----:B------:R-:W-:-:S02]  /*1d10*/  USEL UR5, UR5, URZ, UP0 ;  /* 0x000000ff05057287 */ /* 0x000fc40008000000 */
[----:B------:R-:W-:Y:S02]  /*1d20*/  UIADD3 UR14, UP0, UPT, UR26, 0x180, URZ ;  /* 0x000001801a0e7890 */ /* 0x000fe4000ff1e0ff */
[----:B------:R-:W-:Y:S01]  /*1d30*/  ULEA UR8, UR5, UR7, 0x3 ;  /* 0x0000000705087291 */ /* 0x000fe2000f8e18ff */
[----:B------:R-:W-:Y:S01]  /*1d40*/  LOP3.LUT R12, R12, UR9, RZ, 0x3c, !PT ;  /* 0x000000090c0c7c12 */ /* 0x000fe2000f8e3cff */
[----:B------:R-:W-:Y:S02]  /*1d50*/  ULEA UR9, UR4, UR28, 0xb ;  /* 0x0000001c04097291 */ /* 0x000fe4000f8e58ff */
[----:B------:R-:W-:Y:S01]  /*1d60*/  UIADD3.X UR17, UPT, UPT, URZ, UR27, URZ, UP1, !UPT ;  /* 0x0000001bff117290 */ /* 0x000fe20008ffe4ff */
[----:B--2---:R-:W-:Y:S01]  /*1d70*/  SHF.L.U32 R0, R12, 0x1f, RZ ;  /* 0x0000001f0c007819 */ /* 0x004fe200000006ff */
[----:B------:R-:W-:Y:S02]  /*1d80*/  ULEA UR9, UR9, UR7, 0x1 ;  /* 0x0000000709097291 */ /* 0x000fe4000f8e08ff */
[----:B------:R-:W-:Y:S01]  /*1d90*/  UIADD3.X UR15, UPT, UPT, URZ, UR27, URZ, UP0, !UPT ;  /* 0x0000001bff0f7290 */ /* 0x000fe200087fe4ff */
[----:B------:R4:W1:Y:S01]  /*1da0*/  SYNCS.PHASECHK.TRANS64.TRYWAIT P0, [UR8+0x88], R0 ;  /* 0x00008800ff0075a7 */ /* 0x0008620008001108 */
[----:B------:R-:W-:-:S02]  /*1db0*/  ULEA UR8, UR4, UR7, 0xd ;  /* 0x0000000704087291 */ /* 0x000fc4000f8e68ff */
[----:B------:R-:W-:Y:S02]  /*1dc0*/  UIADD3 UR32, UPT, UPT, UR9, 0x4600, URZ ;  /* 0x0000460009207890 */ /* 0x000fe4000fffe0ff */
[----:B------:R-:W-:Y:S01]  /*1dd0*/  UIADD3 UR8, UPT, UPT, UR8, 0x15600, URZ ;  /* 0x0001560008087890 */ /* 0x000fe2000fffe0ff */
[----:B------:R-:W-:Y:S01]  /*1de0*/  UMOV UR13, 0x30000 ;  /* 0x00030000000d7882 */ /* 0x000fe20000000000 */
[----:B------:R-:W-:Y:S01]  /*1df0*/  UMOV UR18, 0x0 ;  /* 0x0000000000127882 */ /* 0x000fe20000000000 */
[----:B------:R-:W-:Y:S01]  /*1e00*/  UMOV UR19, 0x10000000 ;  /* 0x1000000000137882 */ /* 0x000fe20000000000 */
[----:B------:R-:W-:Y:S01]  /*1e10*/  UMOV UR12, UR36 ;  /* 0x00000024000c7c82 */ /* 0x000fe20008000000 */
[----:B------:R-:W-:Y:S01]  /*1e20*/  UMOV UR9, UR33 ;  /* 0x0000002100097c82 */ /* 0x000fe20008000000 */
[----:B------:R-:W-:Y:S01]  /*1e30*/  UMOV UR10, UR34 ;  /* 0x00000022000a7c82 */ /* 0x000fe20008000000 */
[----:B------:R2:W-:Y:S01]  /*1e40*/  UTMALDG.3D.MULTICAST [UR32], [UR16], UR13, desc[UR18] ;  /* 0x00001220100073b4 */ /* 0x0005e2000801180d */
[----:B------:R-:W-:Y:S01]  /*1e50*/  UIADD3 UR6, UPT, UPT, UR6, 0x1, URZ ;  /* 0x0000000106067890 */ /* 0x000fe2000fffe0ff */
[----:B------:R-:W-:-:S03]  /*1e60*/  UMOV UR4, UR5 ;  /* 0x0000000500047c82 */ /* 0x000fc60008000000 */
[----:B------:R-:W-:Y:S01]  /*1e70*/  UISETP.NE.AND UP0, UPT, UR6, UR21, UPT ;  /* 0x000000150600728c */ /* 0x000fe2000bf05270 */
[----:B------:R4:W-:Y:S01]  /*1e80*/  UTMALDG.3D [UR8], [UR14], desc[UR18] ;  /* 0x000012080e0075b4 */ /* 0x0009e20008011000 */
[----:B--2---:R-:W-:-:S07]  /*1e90*/  UMOV UR13, UR21 ;  /* 0x00000015000d7c82 */ /* 0x004fce0008000000 */
[----:B----4-:R-:W-:Y:S05]  /*1ea0*/  BRA.U UP0, `(.L_x_32) ;  /* 0xfffffffd00487547 */ /* 0x010fea000b83ffff */
.L_x_26:
[----:B------:R-:W-:Y:S01]  /*1eb0*/  ULEA UR4, UR5, UR7, 0x3 ;  /* 0x0000000705047291 */ /* 0x000fe2000f8e18ff */
[----:B--2---:R-:W-:Y:S01]  /*1ec0*/  SHF.L.U32 R0, R12, 0x1f, RZ ;  /* 0x0000001f0c007819 */ /* 0x004fe200000006ff */
[----:B------:R-:W-:Y:S01]  /*1ed0*/  @!P1 SYNCS.ARRIVE.TRANS64.A1T0 RZ, [UR7+0x158], RZ ;  /* 0x000158ffffff99a7 */ /* 0x000fe20008100007 */
[----:B------:R-:W-:-:S06]  /*1ee0*/  UISETP.GT.AND UP0, UPT, UR43, UR41, UPT ;  /* 0x000000292b00728c */ /* 0x000fcc000bf04270 */
[----:B-1-3--:R1:W2:Y:S03]  /*1ef0*/  SYNCS.PHASECHK.TRANS64.TRYWAIT P0, [UR4+0x88], R0 ;  /* 0x00008800ff0075a7 */ /* 0x00a2a60008001104 */
[----:B------:R-:W-:Y:S05]  /*1f00*/  BRA.U !UP0, `(.L_x_33) ;  /* 0x0000000108bc7547 */ /* 0x000fea000b800000 */
[----:B------:R-:W-:Y:S01]  /*1f10*/  UIADD3 UR25, UPT, UPT, UR44, UR13, URZ ;  /* 0x0000000d2c197290 */ /* 0x000fe2000fffe0ff */
[----:B------:R-:W-:-:S11]  /*1f20*/  UMOV UR4, UR5 ;  /* 0x0000000500047c82 */ /* 0x000fd60008000000 */
.L_x_39:
[----:B------:R-:W-:Y:S01]  /*1f30*/  ULEA UR17, UR4, UR7, 0x3 ;  /* 0x0000000704117291 */ /* 0x000fe2000f8e18ff */
[----:B--2---:R-:W-:Y:S01]  /*1f40*/  @!P3 MOV R2, 0x3000 ;  /* 0x000030000002b802 */ /* 0x004fe20000000f00 */
[----:B--2-4-:R-:W-:Y:S10]  /*1f50*/  @P0 BRA `(.L_x_34) ;  /* 0x00000000000c0947 */ /* 0x014ff40003800000 */
[----:B------:R-:W-:-:S04]  /*1f60*/  SHF.L.U32 R3, R12, 0x1f, RZ ;  /* 0x0000001f0c037819 */ /* 0x000fc800000006ff */
[----:B------:R-:W2:Y:S02]  /*1f70*/  SYNCS.PHASECHK.TRANS64.TRYWAIT P0, [UR17+0x88], R3 ;  /* 0x00008803ff0075a7 */ /* 0x000ea40008001111 */
[----:B--2---:R-:W-:Y:S05]  /*1f80*/  @!P0 BRA `(.L_x_35) ;  /* 0x0000006c00c88947 */ /* 0x004fea0003800000 */
.L_x_34:
[----:B------:R2:W-:Y:S01]  /*1f90*/  @!P3 SYNCS.ARRIVE.TRANS64 RZ, [UR17], R2 ;  /* 0x00000002ffffb9a7 */ /* 0x0005e20008000011 */
[----:B------:R-:W-:-:S04]  /*1fa0*/  ULOP3.LUT UR5, UR24, 0x2, URZ, 0xfc, !UPT ;  /* 0x0000000218057892 */ /* 0x000fc8000f8efcff */
[----:B------:R-:W-:-:S09]  /*1fb0*/  UISETP.NE.AND UP0, UPT, UR5, 0x2, UPT ;  /* 0x000000020500788c */ /* 0x000fd2000bf05270 */
[----:B------:R-:W-:Y:S05]  /*1fc0*/  BRA.U UP0, `(.L_x_36) ;  /* 0x0000000100047547 */ /* 0x000fea000b800000 */
[----:B------:R-:W-:Y:S05]  /*1fd0*/  BPT.TRAP 0x1 ;  /* 0x000000040000795c */ /* 0x000fea0000300000 */
.L_x_36:
[----:B------:R-:W-:Y:S04]  /*1fe0*/  BSSY.RECONVERGENT B0, `(.L_x_37) ;  /* 0x0000003000007945 */ /* 0x000fe80003800200 */
[----:B------:R-:W-:Y:S05]  /*1ff0*/  @P2 BRA `(.L_x_38) ;  /* 0x0000000000042947 */ /* 0x000fea0003800000 */
[----:B------:R-:W-:Y:S05]  /*2000*/  BPT.TRAP 0x1 ;  /* 0x000000040000795c */ /* 0x000fea0000300000 */
.L_x_38:
[----:B------:R-:W-:Y:S05]  /*2010*/  BSYNC.RECONVERGENT B0 ;  /* 0x0000000000007941 */ /* 0x000fea0003800200 */
.L_x_37:
[----:B------:R-:W-:Y:S02]  /*2020*/  UIADD3 UR5, UPT, UPT, UR4, 0x1, URZ ;  /* 0x0000000104057890 */ /* 0x000fe4000fffe0ff */
[----:B------:R-:W-:Y:S02]  /*2030*/  UIADD3 UR14, UP1, UPT, UR26, 0x80, URZ ;  /* 0x000000801a0e7890 */ /* 0x000fe4000ff3e0ff */
[----:B------:R-:W-:Y:S02]  /*2040*/  UISETP.NE.AND UP0, UPT, UR5, 0x11, UPT ;  /* 0x000000110500788c */ /* 0x000fe4000bf05270 */
[----:B------:R-:W-:Y:S02]  /*2050*/  USHF.L.U32 UR18, UR13, 0x5, URZ ;  /* 0x000000050d127899 */ /* 0x000fe400080006ff */
[----:B------:R-:W-:Y:S02]  /*2060*/  USEL UR8, URZ, 0x1, UP0 ;  /* 0x00000001ff087887 */ /* 0x000fe40008000000 */
[----:B------:R-:W-:-:S02]  /*2070*/  USEL UR5, UR5, URZ, UP0 ;  /* 0x000000ff05057287 */ /* 0x000fc40008000000 */
[----:B------:R-:W-:Y:S02]  /*2080*/  UIADD3 UR22, UP0, UPT, UR26, 0x180, URZ ;  /* 0x000001801a167890 */ /* 0x000fe4000ff1e0ff */
[----:B------:R-:W-:Y:S01]  /*2090*/  LOP3.LUT R12, R12, UR8, RZ, 0x3c, !PT ;  /* 0x000000080c0c7c12 */ /* 0x000fe2000f8e3cff */
[----:B------:R-:W-:Y:S02]  /*20a0*/  ULEA UR6, UR5, UR7, 0x3 ;  /* 0x0000000705067291 */ /* 0x000fe4000f8e18ff */
[----:B------:R-:W-:Y:S01]  /*20b0*/  ULEA UR8, UR4, UR7, 0xd ;  /* 0x0000000704087291 */ /* 0x000fe2000f8e68ff */
[----:B-1----:R-:W-:Y:S01]  /*20c0*/  SHF.L.U32 R0, R12, 0x1f, RZ ;  /* 0x0000001f0c007819 */ /* 0x002fe200000006ff */
[----:B------:R-:W-:Y:S02]  /*20d0*/  ULEA UR16, UR4, UR29, 0xc ;  /* 0x0000001d04107291 */ /* 0x000fe4000f8e60ff */
[----:B------:R-:W-:Y:S02]  /*20e0*/  UIADD3.X UR15, UPT, UPT, URZ, UR27, URZ, UP1, !UPT ;  /* 0x0000001bff0f7290 */ /* 0x000fe40008ffe4ff */
[----:B------:R-:W-:Y:S01]  /*20f0*/  UIADD3 UR8, UPT, UPT, UR8, 0x15600, URZ ;  /* 0x0001560008087890 */ /* 0x000fe2000fffe0ff */
[----:B------:R3:W4:Y:S01]  /*2100*/  SYNCS.PHASECHK.TRANS64.TRYWAIT P0, [UR6+0x88], R0 ;  /* 0x00008800ff0075a7 */ /* 0x0007220008001106 */
[----:B------:R-:W-:Y:S01]  /*2110*/  UIADD3.X UR23, UPT, UPT, URZ, UR27, URZ, UP0, !UPT ;  /* 0x0000001bff177290 */ /* 0x000fe200087fe4ff */
[----:B------:R-:W-:Y:S01]  /*2120*/  UMOV UR6, 0x30000 ;  /* 0x0003000000067882 */ /* 0x000fe20000000000 */
[----:B------:R-:W-:Y:S01]  /*2130*/  UMOV UR30, 0x0 ;  /* 0x00000000001e7882 */ /* 0x000fe20000000000 */
[----:B------:R-:W-:Y:S01]  /*2140*/  UMOV UR31, 0x10000000 ;  /* 0x10000000001f7882 */ /* 0x000fe20000000000 */
[----:B------:R-:W-:Y:S01]  /*2150*/  UMOV UR19, UR35 ;  /* 0x0000002300137c82 */ /* 0x000fe20008000000 */
[----:B------:R-:W-:Y:S01]  /*2160*/  UMOV UR20, UR36 ;  /* 0x0000002400147c82 */ /* 0x000fe20008000000 */
[----:B------:R-:W-:Y:S01]  /*2170*/  UMOV UR12, UR36 ;  /* 0x00000024000c7c82 */ /* 0x000fe20008000000 */
[----:B------:R-:W-:Y:S01]  /*2180*/  UMOV UR9, UR17 ;  /* 0x0000001100097c82 */ /* 0x000fe20008000000 */
[----:B------:R-:W-:Y:S01]  /*2190*/  UMOV UR10, UR18 ;  /* 0x00000012000a7c82 */ /* 0x000fe20008000000 */
[----:B------:R3:W-:Y:S01]  /*21a0*/  UTMALDG.3D.MULTICAST [UR16], [UR14], UR6, desc[UR30] ;  /* 0x00001e100e0073b4 */ /* 0x0007e20008011806 */
[----:B------:R-:W-:Y:S01]  /*21b0*/  UIADD3 UR13, UPT, UPT, UR13, 0x1, URZ ;  /* 0x000000010d0d7890 */ /* 0x000fe2000fffe0ff */
[----:B------:R-:W-:-:S03]  /*21c0*/  UMOV UR4, UR5 ;  /* 0x0000000500047c82 */ /* 0x000fc60008000000 */
[----:B------:R-:W-:Y:S01]  /*21d0*/  UISETP.NE.AND UP0, UPT, UR13, UR25, UPT ;  /* 0x000000190d00728c */ /* 0x000fe2000bf05270 */
[----:B------:R3:W-:Y:S08]  /*21e0*/  UTMALDG.3D [UR8], [UR22], desc[UR30] ;  /* 0x00001e08160075b4 */ /* 0x0007f00008011000 */
[----:B---3--:R-:W-:Y:S05]  /*21f0*/  BRA.U UP0, `(.L_x_39) ;  /* 0xfffffffd004c7547 */ /* 0x008fea000b83ffff */
.L_x_33:
[C---:B------:R-:W-:Y:S01]  /*2200*/  LEA R3, R11.reuse, UR7, 0x3 ;  /* 0x000000070b037c11 */ /* 0x040fe2000f8e18ff */
[----:B------:R-:W-:Y:S01]  /*2210*/  NOP ;  /* 0x0000000000007918 */ /* 0x000fe20000000000 */
[----:B-1----:R-:W-:Y:S02]  /*2220*/  SHF.L.U32 R0, R10, 0x1f, RZ ;  /* 0x0000001f0a007819 */ /* 0x002fe400000006ff */
[----:B------:R-:W-:Y:S02]  /*2230*/  LEA R4, R11, UR7, 0x4 ;  /* 0x000000070b047c11 */ /* 0x000fe4000f8e20ff */
[----:B--2-4-:R-:W1:Y:S02]  /*2240*/  SYNCS.PHASECHK.TRANS64.TRYWAIT P0, [R3+URZ+0x160], R0 ;  /* 0x00016000030075a7 */ /* 0x014e6400080011ff */
[----:B-1----:R-:W-:Y:S05]  /*2250*/  @!P0 BRA `(.L_x_40) ;  /* 0x0000006c002c8947 */ /* 0x002fea0003800000 */
.L_x_155:
[----:B------:R-:W2:Y:S01]  /*2260*/  LDS.128 R4, [R4+0x1f0] ;  /* 0x0001f00004047984 */ /* 0x000ea20000000c00 */
[----:B------:R-:W-:Y:S01]  /*2270*/  UISETP.GE.AND UP0, UPT, UR42, 0x1, UPT ;  /* 0x000000012a00788c */ /* 0x000fe2000bf06270 */
[----:B------:R-:W-:Y:S01]  /*2280*/  @!PT LDS RZ, [RZ] ;  /* 0x00000000fffff984 */ /* 0x000fe20000000800 */
[----:B------:R-:W-:Y:S01]  /*2290*/  @!PT LDS RZ, [RZ] ;  /* 0x00000000fffff984 */ /* 0x000fe20000000800 */
[----:B------:R-:W-:Y:S01]  /*22a0*/  @!PT LDS RZ, [RZ] ;  /* 0x00000000fffff984 */ /* 0x000fe20000000800 */
[----:B------:R-:W-:Y:S01]  /*22b0*/  @!PT LDS RZ, [RZ] ;  /* 0x00000000fffff984 */ /* 0x000fe20000000800 */
[----:B------:R3:W-:Y:S06]  /*22c0*/  MEMBAR.ALL.CTA ;  /* 0x0000000000007992 */ /* 0x0007ec0000008000 */
[----:B---3--:R-:W3:Y:S01]  /*22d0*/  FENCE.VIEW.ASYNC.S ;  /* 0x00000000000073c6 */ /* 0x008ee20000000000 */
[----:B--2---:R-:W-:-:S13]  /*22e0*/  LOP3.LUT P0, RZ, R6, 0x1, RZ, 0xc0, !PT ;  /* 0x0000000106ff7812 */ /* 0x004fda000780c0ff */
[----:B---3--:R-:W-:Y:S01]  /*22f0*/  VOTEU.ANY UP1, P0 ;  /* 0x0000000000ff7886 */ /* 0x008fe20000020100 */
[----:B------:R-:W-:-:S13]  /*2300*/  PLOP3.LUT P0, PT, PT, PT, UP1, 0x80, 0x8 ;  /* 0x000000000008781c */ /* 0x000fda0003f0f018 */
[----:B-1----:R-:W-:Y:S02]  /*2310*/  @P0 LOP3.LUT R0, R5, 0xffff, RZ, 0xc0, !PT ;  /* 0x0000ffff05000812 */ /* 0x002fe400078ec0ff */
[----:B------:R-:W-:Y:S02]  /*2320*/  @P0 MOV R2, R4 ;  /* 0x0000000400020202 */ /* 0x000fe40000000f00 */
[----:B------:R-:W-:Y:S01]  /*2330*/  @P0 R2UR UR6, R0 ;  /* 0x00000000000602ca */ /* 0x000fe200000e0000 */
[----:B------:R-:W-:Y:S01]  /*2340*/  VIADD R0, R3, 0x170 ;  /* 0x0000017003007836 */ /* 0x000fe20000000000 */
[----:B------:R-:W-:Y:S02]  /*2350*/  @P0 SHF.R.U32.HI R4, RZ, 0x10, R5 ;  /* 0x00000010ff040819 */ /* 0x000fe40000011605 */
[----:B------:R-:W-:Y:S02]  /*2360*/  @P0 R2UR UR8, R2 ;  /* 0x00000000020802ca */ /* 0x000fe400000e0000 */
[----:B------:R-:W-:-:S02]  /*2370*/  PRMT R0, RZ, 0x654, R0 ;  /* 0x00000654ff007816 */ /* 0x000fc40000000000 */
[----:B------:R-:W-:Y:S02]  /*2380*/  @P0 R2UR UR4, R4 ;  /* 0x00000000040402ca */ /* 0x000fe400000e0000 */
[----:B------:R1:W-:Y:S03]  /*2390*/  SYNCS.ARRIVE.TRANS64.RED.A1T0 RZ, [R0+URZ], RZ ;  /* 0x000000ff00ff79a7 */ /* 0x0003e600081004ff */
[----:B------:R-:W-:-:S04]  /*23a0*/  @UP1 UMOV UR37, UR6 ;  /* 0x0000000600251c82 */ /* 0x000fc80008000000 */
[----:B------:R-:W-:-:S04]  /*23b0*/  @UP1 UMOV UR38, UR8 ;  /* 0x0000000800261c82 */ /* 0x000fc80008000000 */
[----:B------:R-:W-:Y:S01]  /*23c0*/  @UP1 UMOV UR36, UR4 ;  /* 0x0000000400241c82 */ /* 0x000fe20008000000 */
[----:B------:R-:W-:Y:S05]  /*23d0*/  BRA.U !UP0, `(.L_x_41) ;  /* 0x0000000108d47547 */ /* 0x000fea000b800000 */
[----:B------:R-:W2:Y:S01]  /*23e0*/  LDCU.128 UR12, c[0x0][0xb10] ;  /* 0x00016200ff0c77ac */ /* 0x000ea20008000c00 */
[----:B------:R-:W3:Y:S01]  /*23f0*/  LDCU UR25, c[0x0][0xb20] ;  /* 0x00016400ff1977ac */ /* 0x000ee20008000800 */
[----:B------:R-:W4:Y:S01]  /*2400*/  LDCU UR20, c[0x0][0xb0c] ;  /* 0x00016180ff1477ac */ /* 0x000f220008000800 */
[----:B------:R-:W1:Y:S01]  /*2410*/  LDCU.64 UR10, c[0x0][0xb28] ;  /* 0x00016500ff0a77ac */ /* 0x000e620008000a00 */
[----:B------:R-:W-:Y:S02]  /*2420*/  UISETP.NE.AND UP3, UPT, UR42, 0x1, UPT ;  /* 0x000000012a00788c */ /* 0x000fe4000bf65270 */
[----:B--2---:R-:W-:Y:S02]  /*2430*/  UIMAD.WIDE.U32 UR16, UR39, UR15, URZ ;  /* 0x0000000f271072a5 */ /* 0x004fe4000f8e00ff */
[----:B------:R-:W-:Y:S02]  /*2440*/  UIMAD.WIDE.U32 UR8, UR40, UR12, URZ ;  /* 0x0000000c280872a5 */ /* 0x000fe4000f8e00ff */
[----:B------:R-:W-:-:S02]  /*2450*/  UISETP.NE.AND UP0, UPT, UR14, 0x1, UPT ;  /* 0x000000010e00788c */ /* 0x000fc4000bf05270 */
[----:B------:R-:W-:Y:S01]  /*2460*/  UIMAD.WIDE.U32 UR22, UR37, UR15, URZ ;  /* 0x0000000f251672a5 */ /* 0x000fe2000f8e00ff */
[----:B------:R-:W-:Y:S02]  /*2470*/  UMOV UR16, UR17 ;  /* 0x0000001100107c82 */ /* 0x000fe40008000000 */
[----:B------:R-:W-:Y:S01]  /*2480*/  UMOV UR8, UR9 ;  /* 0x0000000900087c82 */ /* 0x000fe20008000000 */
[----:B---3--:R-:W-:Y:S02]  /*2490*/  USHF.R.U32.HI UR16, URZ, UR25, UR16 ;  /* 0x00000019ff107299 */ /* 0x008fe40008011610 */
[----:B----4-:R-:W-:Y:S02]  /*24a0*/  UISETP.NE.AND UP2, UPT, UR20, 0x1, UPT ;  /* 0x000000011400788c */ /* 0x010fe4000bf45270 */
[----:B------:R-:W-:Y:S02]  /*24b0*/  USHF.R.U32.HI UR8, URZ, UR13, UR8 ;  /* 0x0000000dff087299 */ /* 0x000fe40008011608 */
[----:B------:R-:W-:-:S02]  /*24c0*/  USEL UR6, UR39, UR16, !UP0 ;  /* 0x0000001027067287 */ /* 0x000fc4000c000000 */
[----:B------:R-:W-:Y:S02]  /*24d0*/  USEL UR8, UR40, UR8, !UP2 ;  /* 0x0000000828087287 */ /* 0x000fe4000d000000 */
[----:B-1----:R-:W-:Y:S01]  /*24e0*/  UIMAD.WIDE.U32 UR16, UR6, UR10, URZ ;  /* 0x0000000a061072a5 */ /* 0x002fe2000f8e00ff */
[----:B------:R-:W-:Y:S01]  /*24f0*/  UMOV UR4, UR23 ;  /* 0x0000001700047c82 */ /* 0x000fe20008000000 */
[----:B------:R-:W-:Y:S02]  /*2500*/  UIMAD.WIDE.U32 UR18, UR38, UR12, URZ ;  /* 0x0000000c261272a5 */ /* 0x000fe4000f8e00ff */
[----:B------:R-:W-:-:S03]  /*2510*/  UIMAD.WIDE.U32 UR22, UR8, UR10, URZ ;  /* 0x0000000a081672a5 */ /* 0x000fc6000f8e00ff */
[----:B------:R-:W-:Y:S01]  /*2520*/  UMOV UR16, UR17 ;  /* 0x0000001100107c82 */ /* 0x000fe20008000000 */
[----:B------:R-:W-:Y:S02]  /*2530*/  USHF.R.U32.HI UR4, URZ, UR25, UR4 ;  /* 0x00000019ff047299 */ /* 0x000fe40008011604 */
[----:B------:R-:W-:Y:S01]  /*2540*/  @UP3 USHF.R.U32.HI UR6, URZ, UR11, UR16 ;  /* 0x0000000bff063299 */ /* 0x000fe20008011610 */
[----:B------:R-:W-:Y:S01]  /*2550*/  UMOV UR18, UR19 ;  /* 0x0000001300127c82 */ /* 0x000fe20008000000 */
[----:B------:R-:W-:Y:S01]  /*2560*/  UMOV UR22, UR23 ;  /* 0x0000001700167c82 */ /* 0x000fe20008000000 */
[----:B------:R-:W-:Y:S02]  /*2570*/  USHF.R.U32.HI UR13, URZ, UR13, UR18 ;  /* 0x0000000dff0d7299 */ /* 0x000fe40008011612 */
[----:B------:R-:W-:Y:S02]  /*2580*/  USEL UR4, UR37, UR4, !UP0 ;  /* 0x0000000425047287 */ /* 0x000fe4000c000000 */
[----:B------:R-:W-:-:S02]  /*2590*/  @UP3 USHF.R.U32.HI UR8, URZ, UR11, UR22 ;  /* 0x0000000bff083299 */ /* 0x000fc40008011616 */
[----:B------:R-:W-:Y:S02]  /*25a0*/  UIMAD UR9, UR42, UR6, URZ ;  /* 0x000000062a0972a4 */ /* 0x000fe4000f8e02ff */
[----:B------:R-:W-:Y:S02]  /*25b0*/  USEL UR6, UR38, UR13, !UP2 ;  /* 0x0000000d26067287 */ /* 0x000fe4000d000000 */
[----:B------:R-:W-:Y:S02]  /*25c0*/  UIMAD UR12, UR42, UR8, URZ ;  /* 0x000000082a0c72a4 */ /* 0x000fe4000f8e02ff */
[----:B------:R-:W-:Y:S02]  /*25d0*/  UISETP.GE.AND UP0, UPT, UR4, UR9, UPT ;  /* 0x000000090400728c */ /* 0x000fe4000bf06270 */
[----:B------:R-:W-:Y:S02]  /*25e0*/  UIMAD.WIDE.U32 UR16, UR4, UR10, URZ ;  /* 0x0000000a041072a5 */ /* 0x000fe4000f8e00ff */
[----:B------:R-:W-:-:S02]  /*25f0*/  UISETP.GE.OR UP0, UPT, UR6, UR12, UP0 ;  /* 0x0000000c0600728c */ /* 0x000fc40008706670 */
        /* <DEDUP_REMOVED lines=19> */
.L_x_41:
[----:B------:R-:W2:Y:S02]  /*2730*/  LDCU UR4, c[0x0][0xb30] ;  /* 0x00016600ff0477ac */ /* 0x000ea40008000800 */
[----:B--2---:R-:W-:-:S09]  /*2740*/  UISETP.NE.AND UP0, UPT, UR4, 0x1, UPT ;  /* 0x000000010400788c */ /* 0x004fd2000bf05270 */
[----:B------:R-:W-:Y:S05]  /*2750*/  BRA.U UP0, `(.L_x_42) ;  /* 0x0000000100447547 */ /* 0x000fea000b800000 */
[----:B------:R-:W2:Y:S01]  /*2760*/  LDCU.128 UR12, c[0x0][0xb10] ;  /* 0x00016200ff0c77ac */ /* 0x000ea20008000c00 */
[----:B------:R-:W3:Y:S01]  /*2770*/  LDCU UR16, c[0x0][0xb0c] ;  /* 0x00016180ff1077ac */ /* 0x000ee20008000800 */
[----:B------:R-:W4:Y:S01]  /*2780*/  LDCU UR17, c[0x0][0xb20] ;  /* 0x00016400ff1177ac */ /* 0x000f220008000800 */
[----:B--2---:R-:W-:Y:S02]  /*2790*/  UIMAD.WIDE.U32 UR10, UR38, UR12, URZ ;  /* 0x0000000c260a72a5 */ /* 0x004fe4000f8e00ff */
[----:B------:R-:W-:Y:S02]  /*27a0*/  UIMAD.WIDE.U32 UR8, UR37, UR15, URZ ;  /* 0x0000000f250872a5 */ /* 0x000fe4000f8e00ff */
[----:B---3--:R-:W-:Y:S02]  /*27b0*/  UISETP.NE.AND UP2, UPT, UR16, 0x1, UPT ;  /* 0x000000011000788c */ /* 0x008fe4000bf45270 */
[----:B------:R-:W-:Y:S01]  /*27c0*/  UISETP.NE.AND UP0, UPT, UR14, 0x1, UPT ;  /* 0x000000010e00788c */ /* 0x000fe2000bf05270 */
[----:B------:R-:W-:-:S02]  /*27d0*/  UMOV UR6, UR11 ;  /* 0x0000000b00067c82 */ /* 0x000fc40008000000 */
[----:B------:R-:W-:Y:S01]  /*27e0*/  UMOV UR4, UR9 ;  /* 0x0000000900047c82 */ /* 0x000fe20008000000 */
[----:B------:R-:W-:Y:S02]  /*27f0*/  USHF.R.U32.HI UR6, URZ, UR13, UR6 ;  /* 0x0000000dff067299 */ /* 0x000fe40008011606 */
[----:B----4-:R-:W-:Y:S02]  /*2800*/  USHF.R.U32.HI UR4, URZ, UR17, UR4 ;  /* 0x00000011ff047299 */ /* 0x010fe40008011604 */
[----:B------:R-:W-:Y:S02]  /*2810*/  USEL UR6, UR38, UR6, !UP2 ;  /* 0x0000000626067287 */ /* 0x000fe4000d000000 */
[----:B------:R-:W-:-:S04]  /*2820*/  USEL UR4, UR37, UR4, !UP0 ;  /* 0x0000000425047287 */ /* 0x000fc8000c000000 */
[----:B------:R-:W-:Y:S02]  /*2830*/  UIADD3 UR8, UPT, UPT, UR6, -UR4, URZ ;  /* 0x8000000406087290 */ /* 0x000fe4000fffe0ff */
[----:B------:R-:W-:Y:S02]  /*2840*/  UIADD3 UR4, UPT, UPT, -UR6, UR4, URZ ;  /* 0x0000000406047290 */ /* 0x000fe4000fffe1ff */
[----:B------:R-:W-:Y:S02]  /*2850*/  UIMAD UR37, UR8, UR14, UR37 ;  /* 0x0000000e082572a4 */ /* 0x000fe4000f8e0225 */
[----:B------:R-:W-:-:S12]  /*2860*/  UIMAD UR38, UR4, UR16, UR38 ;  /* 0x00000010042672a4 */ /* 0x000fd8000f8e0226 */
.L_x_42:
[----:B------:R-:W-:Y:S01]  /*2870*/  VIADD R11, R11, 0x1 ;  /* 0x000000010b0b7836 */ /* 0x000fe20000000000 */
[----:B------:R-:W-:Y:S02]  /*2880*/  R2UR UR6, R48 ;  /* 0x00000000300672ca */ /* 0x000fe400000e0000 */
[----:B------:R-:W-:Y:S02]  /*2890*/  R2UR UR4, R47 ;  /* 0x000000002f0472ca */ /* 0x000fe400000e0000 */
[C---:B------:R-:W-:Y:S02]  /*28a0*/  ISETP.NE.AND P0, PT, R11.reuse, 0x2, PT ;  /* 0x000000020b00780c */ /* 0x040fe40003f05270 */
[----:B------:R-:W-:Y:S02]  /*28b0*/  PLOP3.LUT P1, PT, PT, PT, PT, 0x80, 0x8 ;  /* 0x000000000008781c */ /* 0x000fe40003f2f070 */
[----:B-1----:R-:W-:Y:S02]  /*28c0*/  SEL R0, RZ, 0x1, P0 ;  /* 0x00000001ff007807 */ /* 0x002fe40000000000 */
[----:B------:R-:W-:-:S02]  /*28d0*/  SEL R11, R11, RZ, P0 ;  /* 0x000000ff0b0b7207 */ /* 0x000fc40000000000 */
[----:B------:R-:W-:Y:S01]  /*28e0*/  LOP3.LUT R10, R10, R0, RZ, 0x3c, !PT ;  /* 0x000000000a0a7212 */ /* 0x000fe200078e3cff */
[----:B------:R-:W-:Y:S02]  /*28f0*/  UIADD3 UR16, UPT, UPT, UR38, UR6, URZ ;  /* 0x0000000626107290 */ /* 0x000fe4000fffe0ff */
[----:B------:R-:W-:Y:S01]  /*2900*/  UIADD3 UR20, UPT, UPT, UR37, UR4, URZ ;  /* 0x0000000425147290 */ /* 0x000fe2000fffe0ff */
[----:B------:R-:W-:Y:S11]  /*2910*/  BRA.U UP1, `(.L_x_43) ;  /* 0xfffffff101507547 */ /* 0x000ff6000b83ffff */
[----:B------:R-:W-:Y:S01]  /*2920*/  UIADD3 UR7, UPT, UPT, UR7, 0x88, URZ ;  /* 0x0000008807077890 */ /* 0x000fe2000fffe0ff */
[----:B------:R-:W-:-:S03]  /*2930*/  SHF.L.U32 R2, R12, 0x1f, RZ ;  /* 0x0000001f0c027819 */ /* 0x000fc600000006ff */
[----:B------:R-:W-:-:S09]  /*2940*/  ULEA UR4, UR5, UR7, 0x3 ;  /* 0x0000000705047291 */ /* 0x000fd2000f8e18ff */
[----:B------:R-:W1:Y:S02]  /*2950*/  SYNCS.PHASECHK.TRANS64.TRYWAIT P0, [UR4], R2 ;  /* 0x00000002ff0075a7 */ /* 0x000e640008001104 */
[----:B-1----:R-:W-:Y:S05]  /*2960*/  @!P0 BRA `(.L_x_44) ;  /* 0x00000064007c8947 */ /* 0x002fea0003800000 */
.L_x_157:
[----:B------:R-:W-:-:S04]  /*2970*/  UIADD3 UR4, UPT, UPT, UR5, 0x1, URZ ;  /* 0x0000000105047890 */ /* 0x000fc8000fffe0ff */
[----:B------:R-:W-:-:S04]  /*2980*/  UISETP.NE.AND UP0, UPT, UR4, 0x11, UPT ;  /* 0x000000110400788c */ /* 0x000fc8000bf05270 */
[----:B------:R-:W-:Y:S02]  /*2990*/  USEL UR6, URZ, 0x1, UP0 ;  /* 0x00000001ff067887 */ /* 0x000fe40008000000 */
[----:B------:R-:W-:-:S04]  /*29a0*/  USEL UR4, UR4, URZ, UP0 ;  /* 0x000000ff04047287 */ /* 0x000fc80008000000 */
[----:B------:R-:W-:Y:S01]  /*29b0*/  ULEA UR5, UR4, UR7, 0x3 ;  /* 0x0000000704057291 */ /* 0x000fe2000f8e18ff */
[----:B-1----:R-:W-:-:S04]  /*29c0*/  LOP3.LUT R2, R12, UR6, RZ, 0x3c, !PT ;  /* 0x000000060c027c12 */ /* 0x002fc8000f8e3cff */
[----:B------:R-:W-:-:S04]  /*29d0*/  SHF.L.U32 R3, R2, 0x1f, RZ ;  /* 0x0000001f02037819 */ /* 0x000fc800000006ff */
[----:B------:R-:W1:Y:S02]  /*29e0*/  SYNCS.PHASECHK.TRANS64.TRYWAIT P0, [UR5], R3 ;  /* 0x00000003ff0075a7 */ /* 0x000e640008001105 */
[----:B-1----:R-:W-:Y:S05]  /*29f0*/  @!P0 BRA `(.L_x_45) ;  /* 0x0000006400708947 */ /* 0x002fea0003800000 */
.L_x_159:
[----:B------:R-:W-:-:S04]  /*2a00*/  UIADD3 UR4, UPT, UPT, UR4, 0x1, URZ ;  /* 0x0000000104047890 */ /* 0x000fc8000fffe0ff */
[----:B------:R-:W-:-:S04]  /*2a10*/  UISETP.NE.AND UP0, UPT, UR4, 0x11, UPT ;  /* 0x000000110400788c */ /* 0x000fc8000bf05270 */
[----:B------:R-:W-:Y:S02]  /*2a20*/  USEL UR6, URZ, 0x1, UP0 ;  /* 0x00000001ff067887 */ /* 0x000fe40008000000 */
[----:B------:R-:W-:-:S04]  /*2a30*/  USEL UR4, UR4, URZ, UP0 ;  /* 0x000000ff04047287 */ /* 0x000fc80008000000 */
[----:B------:R-:W-:Y:S01]  /*2a40*/  ULEA UR5, UR4, UR7, 0x3 ;  /* 0x0000000704057291 */ /* 0x000fe2000f8e18ff */
[----:B------:R-:W-:-:S04]  /*2a50*/  LOP3.LUT R2, R2, UR6, RZ, 0x3c, !PT ;  /* 0x0000000602027c12 */ /* 0x000fc8000f8e3cff */
[----:B-1----:R-:W-:-:S04]  /*2a60*/  SHF.L.U32 R3, R2, 0x1f, RZ ;  /* 0x0000001f02037819 */ /* 0x002fc800000006ff */
[----:B------:R-:W1:Y:S02]  /*2a70*/  SYNCS.PHASECHK.TRANS64.TRYWAIT P0, [UR5], R3 ;  /* 0x00000003ff0075a7 */ /* 0x000e640008001105 */
[----:B-1----:R-:W-:Y:S05]  /*2a80*/  @!P0 BRA `(.L_x_46) ;  /* 0x0000006400648947 */ /* 0x002fea0003800000 */
.L_x_161:
        /* <DEDUP_REMOVED lines=9> */
.L_x_163:
        /* <DEDUP_REMOVED lines=9> */
.L_x_165:
        /* <DEDUP_REMOVED lines=9> */
.L_x_167:
        /* <DEDUP_REMOVED lines=9> */
.L_x_169:
        /* <DEDUP_REMOVED lines=9> */
.L_x_171:
        /* <DEDUP_REMOVED lines=9> */
.L_x_173:
        /* <DEDUP_REMOVED lines=9> */
.L_x_175:
        /* <DEDUP_REMOVED lines=9> */
.L_x_177:
        /* <DEDUP_REMOVED lines=9> */
.L_x_179:
        /* <DEDUP_REMOVED lines=9> */
.L_x_181:
        /* <DEDUP_REMOVED lines=9> */
.L_x_183:
        /* <DEDUP_REMOVED lines=9> */
.L_x_185:
        /* <DEDUP_REMOVED lines=9> */
.L_x_187:
[----:B------:R-:W-:-:S04]  /*31e0*/  UIADD3 UR4, UPT, UPT, UR4, 0x1, URZ ;  /* 0x0000000104047890 */ /* 0x000fc8000fffe0ff */
[----:B------:R-:W-:-:S04]  /*31f0*/  UISETP.NE.AND UP0, UPT, UR4, 0x11, UPT ;  /* 0x000000110400788c */ /* 0x000fc8000bf05270 */
[----:B------:R-:W-:Y:S02]  /*3200*/  USEL UR5, URZ, 0x1, UP0 ;  /* 0x00000001ff057887 */ /* 0x000fe40008000000 */
[----:B------:R-:W-:-:S04]  /*3210*/  USEL UR4, UR4, URZ, UP0 ;  /* 0x000000ff04047287 */ /* 0x000fc80008000000 */
[----:B------:R-:W-:Y:S01]  /*3220*/  ULEA UR4, UR4, UR7, 0x3 ;  /* 0x0000000704047291 */ /* 0x000fe2000f8e18ff */
[----:B------:R-:W-:-:S04]  /*3230*/  LOP3.LUT R2, R2, UR5, RZ, 0x3c, !PT ;  /* 0x0000000502027c12 */ /* 0x000fc8000f8e3cff */
[----:B------:R-:W-:Y:S01]  /*3240*/  SHF.L.U32 R2, R2, 0x1f, RZ ;  /* 0x0000001f02027819 */ /* 0x000fe200000006ff */
[----:B-1----:R-:W-:-:S07]  /*3250*/  IMAD.U32 R0, RZ, RZ, UR4 ;  /* 0x00000004ff007e24 */ /* 0x002fce000f8e00ff */
.L_x_60:
[----:B-1----:R1:W2:Y:S02]  /*3260*/  SYNCS.PHASECHK.TRANS64.TRYWAIT P0, [R0+URZ], R2 ;  /* 0x00000002000075a7 */ /* 0x0022a400080011ff */
[----:B--2---:R-:W-:Y:S05]  /*3270*/  @!P0 NANOSLEEP.SYNCS 0x989680 ;  /* 0x009896800000895d */ /* 0x004fea0003900000 */
[----:B------:R-:W2:Y:S02]  /*3280*/  @!P0 SYNCS.PHASECHK.TRANS64 P0, [R0+URZ], R2 ;  /* 0x00000002000085a7 */ /* 0x000ea400080010ff */
[----:B--2---:R-:W-:Y:S05]  /*3290*/  @P0 EXIT ;  /* 0x000000000000094d */ /* 0x004fea0003800000 */
[----:B------:R-:W-:Y:S05]  /*32a0*/  BRA `(.L_x_60) ;  /* 0xfffffffc00ec7947 */ /* 0x000fea000383ffff */
.L_x_23:
[----:B------:R-:W1:Y:S02]  /*32b0*/  S2UR UR4, SR_CgaCtaId ;  /* 0x00000000000479c3 */ /* 0x000e640000008800 */
[----:B-1----:R-:W-:-:S04]  /*32c0*/  UISETP.NE.AND UP0, UPT, UR4, URZ, UPT ;  /* 0x000000ff0400728c */ /* 0x002fc8000bf05270 */
[----:B------:R-:W-:-:S09]  /*32d0*/  UISETP.NE.OR UP0, UPT, UR17, 0x1, UP0 ;  /* 0x000000011100788c */ /* 0x000fd20008705670 */
[----:B------:R-:W-:Y:S05]  /*32e0*/  BRA.U UP0, `(.L_x_61) ;  /* 0x00000005004c7547 */ /* 0x000fea000b800000 */
[----:B------:R-:W1:Y:S01]  /*32f0*/  S2UR UR5, SR_CgaCtaId ;  /* 0x00000000000579c3 */ /* 0x000e620000008800 */
[----:B------:R-:W-:Y:S01]  /*3300*/  UMOV UR4, 0x400 ;  /* 0x0000040000047882 */ /* 0x000fe20000000000 */
[----:B------:R-:W-:Y:S01]  /*3310*/  ISETP.GE.U32.AND P2, PT, R0, 0x2, PT ;  /* 0x000000020000780c */ /* 0x000fe20003f46070 */
[----:B------:R-:W-:Y:S01]  /*3320*/  IMAD.MOV.U32 R12, RZ, RZ, 0x1 ;  /* 0x00000001ff0c7424 */ /* 0x000fe200078e00ff */
[----:B------:R-:W-:Y:S02]  /*3330*/  CS2R R10, SRZ ;  /* 0x00000000000a7805 */ /* 0x000fe4000001ff00 */
[----:B------:R-:W-:Y:S01]  /*3340*/  CS2R R8, SRZ ;  /* 0x0000000000087805 */ /* 0x000fe2000001ff00 */
[----:B-1----:R-:W-:-:S03]  /*3350*/  ULEA UR6, UR5, UR4, 0x18 ;  /* 0x0000000405067291 */ /* 0x002fc6000f8ec0ff */
[----:B------:R-:W-:-:S09]  /*3360*/  UMOV UR5, URZ ;  /* 0x000000ff00057c82 */ /* 0x000fd20008000000 */
.L_x_65:
[----:B------:R-:W-:Y:S02]  /*3370*/  LEA R2, R8, UR6, 0x3 ;  /* 0x0000000608027c11 */ /* 0x000fe4000f8e18ff */
[----:B------:R-:W-:-:S03]  /*3380*/  SHF.L.U32 R4, R9, 0x1f, RZ ;  /* 0x0000001f09047819 */ /* 0x000fc600000006ff */
[----:B------:R-:W-:Y:S01]  /*3390*/  VIADD R5, R2, 0x1d0 ;  /* 0x000001d002057836 */ /* 0x000fe20000000000 */
[----:B------:R-:W1:Y:S02]  /*33a0*/  SYNCS.PHASECHK.TRANS64.TRYWAIT P0, [R2+URZ+0x1c0], R4 ;  /* 0x0001c004020075a7 */ /* 0x000e6400080011ff */
[----:B-1----:R-:W-:Y:S05]  /*33b0*/  @!P0 BRA `(.L_x_62) ;  /* 0x0000006000688947 */ /* 0x002fea0003800000 */
.L_x_188:
[----:B------:R-:W-:Y:S01]  /*33c0*/  ULEA UR4, UR5, UR6, 0x3 ;  /* 0x0000000605047291 */ /* 0x000fe2000f8e18ff */
[----:B-1----:R-:W-:Y:S01]  /*33d0*/  PRMT R2, RZ, 0x654, R5 ;  /* 0x00000654ff027816 */ /* 0x002fe20000000005 */
[----:B------:R-:W-:Y:S01]  /*33e0*/  @!P2 IMAD.MOV.U32 R4, RZ, RZ, 0x10 ;  /* 0x00000010ff04a424 */ /* 0x000fe200078e00ff */
[----:B------:R-:W-:Y:S01]  /*33f0*/  SHF.L.U32 R5, R12, 0x1f, RZ ;  /* 0x0000001f0c057819 */ /* 0x000fe200000006ff */
[----:B------:R-:W-:Y:S01]  /*3400*/  UIADD3 UR7, UPT, UPT, UR4, 0x160, URZ ;  /* 0x0000016004077890 */ /* 0x000fe2000fffe0ff */
[----:B------:R1:W-:Y:S05]  /*3410*/  SYNCS.ARRIVE.TRANS64.RED.A1T0 RZ, [R2+URZ], RZ ;  /* 0x000000ff02ff79a7 */ /* 0x0003ea00081004ff */
[----:B------:R-:W-:Y:S01]  /*3420*/  IMAD.U32 R6, RZ, RZ, UR7 ;  /* 0x00000007ff067e24 */ /* 0x000fe2000f8e00ff */
[----:B------:R-:W2:Y:S04]  /*3430*/  SYNCS.PHASECHK.TRANS64.TRYWAIT P0, [UR4+0x170], R5 ;  /* 0x00017005ff0075a7 */ /* 0x000ea80008001104 */
[----:B------:R-:W-:Y:S01]  /*3440*/  PRMT R6, R0, 0x654, R6 ;  /* 0x0000065400067816 */ /* 0x000fe20000000006 */
[----:B-12---:R-:W-:Y:S06]  /*3450*/  @!P0 BRA `(.L_x_63) ;  /* 0x0000006000548947 */ /* 0x006fec0003800000 */
.L_x_190:
[----:B------:R-:W-:Y:S01]  /*3460*/  ULEA UR8, UR5, UR6, 0x4 ;  /* 0x0000000605087291 */ /* 0x000fe2000f8e20ff */
[----:B------:R-:W-:Y:S01]  /*3470*/  SEL R3, R6, R3, !P2 ;  /* 0x0000000306037207 */ /* 0x000fe20005000000 */
[----:B------:R-:W-:Y:S01]  /*3480*/  UIADD3 UR9, UPT, UPT, UR4, 0x160, URZ ;  /* 0x0000016004097890 */ /* 0x000fe2000fffe0ff */
[----:B-1----:R-:W-:Y:S01]  /*3490*/  LEA R2, R11, UR6, 0x3 ;  /* 0x000000060b027c11 */ /* 0x002fe2000f8e18ff */
[----:B------:R-:W-:Y:S01]  /*34a0*/  UIADD3 UR8, UPT, UPT, UR8, 0x1f0, URZ ;  /* 0x000001f008087890 */ /* 0x000fe2000fffe0ff */
[----:B------:R1:W-:Y:S01]  /*34b0*/  @!P2 SYNCS.ARRIVE.TRANS64.RED RZ, [R3+URZ], R4 ;  /* 0x0000000403ffa9a7 */ /* 0x0003e200080004ff */
[----:B------:R-:W-:Y:S01]  /*34c0*/  UIADD3 UR4, UPT, UPT, UR5, 0x1, URZ ;  /* 0x0000000105047890 */ /* 0x000fe2000fffe0ff */
[----:B------:R-:W-:-:S03]  /*34d0*/  VIADD R8, R8, 0x1 ;  /* 0x0000000108087836 */ /* 0x000fc60000000000 */
[----:B------:R-:W-:Y:S02]  /*34e0*/  UISETP.NE.AND UP0, UPT, UR4, 0x2, UPT ;  /* 0x000000020400788c */ /* 0x000fe4000bf05270 */
[----:B------:R-:W-:Y:S01]  /*34f0*/  ISETP.NE.AND P0, PT, R8, 0x2, PT ;  /* 0x000000020800780c */ /* 0x000fe20003f05270 */
[----:B------:R-:W-:Y:S06]  /*3500*/  UGETNEXTWORKID.BROADCAST [UR8], [UR9] ;  /* 0x00000000080073ca */ /* 0x000fec0008000100 */
[----:B------:R-:W-:Y:S02]  /*3510*/  USEL UR7, URZ, 0x1, UP0 ;  /* 0x00000001ff077887 */ /* 0x000fe40008000000 */
[----:B------:R-:W-:-:S04]  /*3520*/  USEL UR5, UR4, URZ, UP0 ;  /* 0x000000ff04057287 */ /* 0x000fc80008000000 */
[----:B------:R-:W-:Y:S02]  /*3530*/  LOP3.LUT R12, R12, UR7, RZ, 0x3c, !PT ;  /* 0x000000070c0c7c12 */ /* 0x000fe4000f8e3cff */
[----:B-1----:R-:W-:-:S04]  /*3540*/  SHF.L.U32 R4, R10, 0x1f, RZ ;  /* 0x0000001f0a047819 */ /* 0x002fc800000006ff */
[----:B------:R-:W1:Y:S02]  /*3550*/  SYNCS.PHASECHK.TRANS64.TRYWAIT P1, [R2+URZ+0x160], R4 ;  /* 0x00016004020075a7 */ /* 0x000e6400080211ff */
[----:B-1----:R-:W-:Y:S05]  /*3560*/  @!P1 BRA `(.L_x_64) ;  /* 0x0000006000289947 */ /* 0x002fea0003800000 */
.L_x_191:
[C---:B-1----:R-:W-:Y:S01]  /*3570*/  LEA R4, R11.reuse, UR6, 0x4 ;  /* 0x000000060b047c11 */ /* 0x042fe2000f8e20ff */
[----:B------:R-:W-:Y:S01]  /*3580*/  VIADD R2, R2, 0x170 ;  /* 0x0000017002027836 */ /* 0x000fe20000000000 */
[----:B------:R-:W-:Y:S01]  /*3590*/  SEL R8, R8, RZ, P0 ;  /* 0x000000ff08087207 */ /* 0x000fe20000000000 */
[----:B------:R-:W-:-:S03]  /*35a0*/  VIADD R11, R11, 0x1 ;  /* 0x000000010b0b7836 */ /* 0x000fc60000000000 */
[----:B------:R-:W1:Y:S01]  /*35b0*/  LDS.128 R4, [R4+0x1f0] ;  /* 0x0001f00004047984 */ /* 0x000e620000000c00 */
[----:B------:R-:W-:Y:S02]  /*35c0*/  PRMT R2, RZ, 0x654, R2 ;  /* 0x00000654ff027816 */ /* 0x000fe40000000002 */
[C---:B------:R-:W-:Y:S01]  /*35d0*/  ISETP.NE.AND P1, PT, R11.reuse, 0x2, PT ;  /* 0x000000020b00780c */ /* 0x040fe20003f25270 */
[----:B------:R-:W-:Y:S01]  /*35e0*/  @!PT LDS RZ, [RZ] ;  /* 0x00000000fffff984 */ /* 0x000fe20000000800 */
[----:B------:R-:W-:Y:S01]  /*35f0*/  @!PT LDS RZ, [RZ] ;  /* 0x00000000fffff984 */ /* 0x000fe20000000800 */
[----:B------:R-:W-:Y:S01]  /*3600*/  @!PT LDS RZ, [RZ] ;  /* 0x00000000fffff984 */ /* 0x000fe20000000800 */
[----:B------:R-:W-:Y:S01]  /*3610*/  @!PT LDS RZ, [RZ] ;  /* 0x00000000fffff984 */ /* 0x000fe20000000800 */
[----:B------:R2:W-:Y:S06]  /*3620*/  MEMBAR.ALL.CTA ;  /* 0x0000000000007992 */ /* 0x0005ec0000008000 */
[----:B--2---:R-:W2:Y:S01]  /*3630*/  FENCE.VIEW.ASYNC.S ;  /* 0x00000000000073c6 */ /* 0x004ea20000000000 */
[----:B------:R-:W-:Y:S01]  /*3640*/  SEL R11, R11, RZ, P1 ;  /* 0x000000ff0b0b7207 */ /* 0x000fe20000800000 */
[----:B--2---:R2:W-:Y:S01]  /*3650*/  SYNCS.ARRIVE.TRANS64.RED.A1T0 RZ, [R2+URZ], RZ ;  /* 0x000000ff02ff79a7 */ /* 0x0045e200081004ff */
[----:B-1----:R-:W-:-:S02]  /*3660*/  LOP3.LUT P3, RZ, R6, 0x1, RZ, 0xc0, !PT ;  /* 0x0000000106ff7812 */ /* 0x002fc4000786c0ff */
[----:B------:R-:W-:-:S04]  /*3670*/  SEL R4, RZ, 0x1, P1 ;  /* 0x00000001ff047807 */ /* 0x000fc80000800000 */
[----:B------:R-:W-:Y:S02]  /*3680*/  LOP3.LUT R10, R10, R4, RZ, 0x3c, !PT ;  /* 0x000000040a0a7212 */ /* 0x000fe400078e3cff */
[----:B--2---:R-:W-:-:S04]  /*3690*/  SEL R2, RZ, 0x1, P0 ;  /* 0x00000001ff027807 */ /* 0x004fc80000000000 */
[----:B------:R-:W-:Y:S01]  /*36a0*/  LOP3.LUT R9, R9, R2, RZ, 0x3c, !PT ;  /* 0x0000000209097212 */ /* 0x000fe200078e3cff */
[----:B------:R-:W-:Y:S06]  /*36b0*/  @P3 BRA `(.L_x_65) ;  /* 0xfffffffc002c3947 */ /* 0x000fec000383ffff */
[----:B------:R-:W-:Y:S01]  /*36c0*/  ULEA UR4, UR5, UR6, 0x3 ;  /* 0x0000000605047291 */ /* 0x000fe2000f8e18ff */
[----:B------:R-:W-:-:S08]  /*36d0*/  SHF.L.U32 R2, R12, 0x1f, RZ ;  /* 0x0000001f0c027819 */ /* 0x000fd000000006ff */
[----:B------:R-:W1:Y:S02]  /*36e0*/  SYNCS.PHASECHK.TRANS64 P0, [UR4+0x170], R2 ;  /* 0x00017002ff0075a7 */ /* 0x000e640008001004 */
[----:B-1----:R-:W-:Y:S05]  /*36f0*/  @P0 BRA `(.L_x_66) ;  /* 0x0000000000080947 */ /* 0x002fea0003800000 */
[----:B------:R-:W1:Y:S02]  /*3700*/  SYNCS.PHASECHK.TRANS64.TRYWAIT P0, [UR4+0x170], R2 ;  /* 0x00017002ff0075a7 */ /* 0x000e640008001104 */
[----:B-1----:R-:W-:Y:S05]  /*3710*/  @!P0 BRA `(.L_x_67) ;  /* 0x0000005c00d08947 */ /* 0x002fea0003800000 */
.L_x_66:
[----:B------:R-:W-:-:S04]  /*3720*/  UIADD3 UR7, UPT, UPT, UR5, 0x1, URZ ;  /* 0x0000000105077890 */ /* 0x000fc8000fffe0ff */
[----:B------:R-:W-:-:S04]  /*3730*/  UISETP.NE.AND UP0, UPT, UR7, 0x2, UPT ;  /* 0x000000020700788c */ /* 0x000fc8000bf05270 */
[----:B------:R-:W-:Y:S02]  /*3740*/  USEL UR8, URZ, 0x1, UP0 ;  /* 0x00000001ff087887 */ /* 0x000fe40008000000 */
[----:B------:R-:W-:-:S04]  /*3750*/  USEL UR7, UR7, URZ, UP0 ;  /* 0x000000ff07077287 */ /* 0x000fc80008000000 */
[----:B------:R-:W-:Y:S01]  /*3760*/  ULEA UR7, UR7, UR6, 0x3 ;  /* 0x0000000607077291 */ /* 0x000fe2000f8e18ff */
[----:B-1----:R-:W-:-:S04]  /*3770*/  LOP3.LUT R2, R12, UR8, RZ, 0x3c, !PT ;  /* 0x000000080c027c12 */ /* 0x002fc8000f8e3cff */
[----:B------:R-:W-:-:S04]  /*3780*/  SHF.L.U32 R0, R2, 0x1f, RZ ;  /* 0x0000001f02007819 */ /* 0x000fc800000006ff */
[----:B------:R-:W1:Y:S02]  /*3790*/  SYNCS.PHASECHK.TRANS64 P0, [UR7+0x170], R0 ;  /* 0x00017000ff0075a7 */ /* 0x000e640008001007 */
[----:B-1----:R-:W-:Y:S05]  /*37a0*/  @P0 EXIT ;  /* 0x000000000000094d */ /* 0x002fea0003800000 */
[----:B------:R-:W-:Y:S02]  /*37b0*/  SHF.L.U32 R2, R2, 0x1f, RZ ;  /* 0x0000001f02027819 */ /* 0x000fe400000006ff */
[----:B------:R-:W-:-:S07]  /*37c0*/  MOV R0, UR7 ;  /* 0x0000000700007c02 */ /* 0x000fce0008000f00 */
.L_x_68:
[----:B-1----:R1:W2:Y:S02]  /*37d0*/  SYNCS.PHASECHK.TRANS64.TRYWAIT P0, [R0+URZ+0x170], R2 ;  /* 0x00017002000075a7 */ /* 0x0022a400080011ff */
[----:B--2---:R-:W-:Y:S05]  /*37e0*/  @!P0 NANOSLEEP.SYNCS 0x989680 ;  /* 0x009896800000895d */ /* 0x004fea0003900000 */
[----:B------:R-:W2:Y:S02]  /*37f0*/  @!P0 SYNCS.PHASECHK.TRANS64 P0, [R0+URZ+0x170], R2 ;  /* 0x00017002000085a7 */ /* 0x000ea400080010ff */
[----:B--2---:R-:W-:Y:S05]  /*3800*/  @P0 EXIT ;  /* 0x000000000000094d */ /* 0x004fea0003800000 */
[----:B------:R-:W-:Y:S05]  /*3810*/  BRA `(.L_x_68) ;  /* 0xfffffffc00ec7947 */ /* 0x000fea000383ffff */
.L_x_61:
[----:B------:R-:W-:Y:S05]  /*3820*/  BRA.U UP4, `(.L_x_69) ;  /* 0x0000000d04a07547 */ /* 0x000fea000b800000 */
[----:B------:R-:W1:Y:S01]  /*3830*/  S2UR UR7, SR_CgaCtaId ;  /* 0x00000000000779c3 */ /* 0x000e620000008800 */
[----:B------:R-:W-:Y:S01]  /*3840*/  UMOV UR4, 0x40 ;  /* 0x0000004000047882 */ /* 0x000fe20000000000 */
[----:B------:R-:W-:Y:S01]  /*3850*/  NOP ;  /* 0x0000000000007918 */ /* 0x000fe20000000000 */
[----:B------:R-:W-:Y:S01]  /*3860*/  UMOV UR6, 0x400 ;  /* 0x0000040000067882 */ /* 0x000fe20000000000 */
[----:B-1----:R-:W-:Y:S02]  /*3870*/  ULEA UR5, UR7, UR4, 0x18 ;  /* 0x0000000407057291 */ /* 0x002fe4000f8ec0ff */
[----:B------:R-:W-:-:S07]  /*3880*/  ULEA UR6, UR7, UR6, 0x18 ;  /* 0x0000000607067291 */ /* 0x000fce000f8ec0ff */
[----:B------:R-:W1:Y:S02]  /*3890*/  LDS.U8 R0, [UR5+0x1c] ;  /* 0x00001c05ff007984 */ /* 0x000e640008000000 */
[----:B-1----:R-:W-:-:S13]  /*38a0*/  ISETP.NE.AND P0, PT, R0, RZ, PT ;  /* 0x000000ff0000720c */ /* 0x002fda0003f05270 */
[----:B------:R-:W-:Y:S05]  /*38b0*/  @P0 BRA `(.L_x_70) ;  /* 0x0000000000580947 */ /* 0x000fea0003800000 */
[----:B------:R-:W-:-:S13]  /*38c0*/  ELECT P0, URZ, PT ;  /* 0x0000000000ff782f */ /* 0x000fda0003800000 */
[----:B------:R-:W-:Y:S05]  /*38d0*/  @!P0 BRA `(.L_x_71) ;  /* 0x0000000000608947 */ /* 0x000fea0003800000 */
[----:B------:R-:W-:Y:S01]  /*38e0*/  UMOV UR4, 0x10 ;  /* 0x0000001000047882 */ /* 0x000fe20000000000 */
[----:B------:R-:W-:Y:S01]  /*38f0*/  HFMA2 R0, -RZ, RZ, 0, 5.9604644775390625e-08 ;  /* 0x00000001ff007431 */ /* 0x000fe200000001ff */
[----:B------:R-:W-:-:S03]  /*3900*/  MOV R3, 0xffff ;  /* 0x0000ffff00037802 */ /* 0x000fc60000000f00 */
[----:B------:R-:W-:Y:S04]  /*3910*/  DEPBAR.LE SB1, 0x36 ;  /* 0x00009d800000791a */ /* 0x000fe80000000000 */
[----:B------:R-:W1:Y:S02]  /*3920*/  UTCATOMSWS.FIND_AND_SET.ALIGN UP0, UR4, UR4 ;  /* 0x00000004000475e3 */ /* 0x000e640008000800 */
[----:B-1----:R-:W-:Y:S01]  /*3930*/  MOV R4, UR4 ;  /* 0x0000000400047c02 */ /* 0x002fe20008000f00 */
[----:B------:R-:W-:Y:S06]  /*3940*/  BRA.U UP0, `(.L_x_72) ;  /* 0x0000000100187547 */ /* 0x000fec000b800000 */
.L_x_73:
[----:B------:R-:W-:Y:S05]  /*3950*/  NANOSLEEP 0x64 ;  /* 0x000000640000795d */ /* 0x000fea0003800000 */
[----:B------:R-:W-:-:S05]  /*3960*/  UMOV UR4, 0x10 ;  /* 0x0000001000047882 */ /* 0x000fca0000000000 */
[----:B------:R-:W-:Y:S04]  /*3970*/  DEPBAR.LE SB1, 0x36 ;  /* 0x00009d800000791a */ /* 0x000fe80000000000 */
[----:B------:R-:W1:Y:S02]  /*3980*/  UTCATOMSWS.FIND_AND_SET.ALIGN UP0, UR4, UR4 ;  /* 0x00000004000475e3 */ /* 0x000e640008000800 */
[----:B-1----:R-:W-:Y:S01]  /*3990*/  MOV R4, UR4 ;  /* 0x0000000400047c02 */ /* 0x002fe20008000f00 */
[----:B------:R-:W-:Y:S05]  /*39a0*/  BRA.U !UP0, `(.L_x_73) ;  /* 0xfffffffd08e87547 */ /* 0x000fea000b83ffff */
.L_x_72:
[-C--:B------:R-:W-:Y:S02]  /*39b0*/  SHF.L.U32 R3, R3, R4.reuse, RZ ;  /* 0x0000000403037219 */ /* 0x080fe400000006ff */
[----:B------:R-:W-:Y:S01]  /*39c0*/  SHF.L.U32 R0, R0, R4, RZ ;  /* 0x0000000400007219 */ /* 0x000fe200000006ff */
[----:B------:R-:W-:Y:S02]  /*39d0*/  IMAD.SHL.U32 R4, R4, 0x20, RZ ;  /* 0x0000002004047824 */ /* 0x000fe400078e00ff */
[----:B------:R1:W-:Y:S04]  /*39e0*/  ATOMS.OR RZ, [UR5+0x14], R3 ;  /* 0x00001403ffff798c */ /* 0x0003e8000b000005 */
[----:B------:R1:W-:Y:S04]  /*39f0*/  ATOMS.OR RZ, [UR5+0x18], R0 ;  /* 0x00001800ffff798c */ /* 0x0003e8000b000005 */
[----:B------:R1:W-:Y:S01]  /*3a00*/  STS [UR6+0x210], R4 ;  /* 0x00021004ff007988 */ /* 0x0003e20008000806 */
[----:B------:R-:W-:Y:S05]  /*3a10*/  BRA `(.L_x_71) ;  /* 0x0000000000107947 */ /* 0x000fea0003800000 */
.L_x_70:
[----:B------:R-:W-:Y:S02]  /*3a20*/  MOV R0, 0xffffffff ;  /* 0xffffffff00007802 */ /* 0x000fe40000000f00 */
[----:B------:R-:W-:-:S03]  /*3a30*/  MOV R4, 0x3a60 ;  /* 0x00003a6000047802 */ /* 0x000fc60000000f00 */
[----:B------:R1:W-:Y:S04]  /*3a40*/  STS [UR6+0x210], R0 ;  /* 0x00021000ff007988 */ /* 0x0003e80008000806 */
[----:B-1---5:R-:W-:Y:S05]  /*3a50*/  CALL.REL.NOINC `($__internal_1_$__cuda_sm10x_tcgen05_guardrail_trap_phase_invalid_during_alloc) ;  /* 0x0000006400187944 */ /* 0x022fea0003c00000 */
.L_x_71:
[----:B------:R-:W-:Y:S05]  /*3a60*/  WARPSYNC.ALL ;  /* 0x0000000000007948 */ /* 0x000fea0003800000 */
[----:B------:R-:W2:Y:S01]  /*3a70*/  S2UR UR4, SR_CgaCtaId ;  /* 0x00000000000479c3 */ /* 0x000ea20000008800 */
[----:B------:R-:W-:Y:S01]  /*3a80*/  UMOV UR17, 0x400 ;  /* 0x0000040000117882 */ /* 0x000fe20000000000 */
[----:B------:R-:W-:-:S06]  /*3a90*/  NOP ;  /* 0x0000000000007918 */ /* 0x000fcc0000000000 */
[----:B------:R-:W-:Y:S06]  /*3aa0*/  BAR.ARV 0x6, 0xa0 ;  /* 0x0182800000007b1d */ /* 0x000fec0000002000 */
[----:B------:R-:W3:Y:S01]  /*3ab0*/  LDCU UR5, c[0x0][0x38c] ;  /* 0x00007180ff0577ac */ /* 0x000ee20008000800 */
[----:B------:R-:W-:Y:S01]  /*3ac0*/  LOP3.LUT R2, R2, 0xffff, RZ, 0xc0, !PT ;  /* 0x0000ffff02027812 */ /* 0x000fe200078ec0ff */
[----:B------:R-:W-:Y:S01]  /*3ad0*/  IMAD.MOV.U32 R11, RZ, RZ, 0x1 ;  /* 0x00000001ff0b7424 */ /* 0x000fe200078e00ff */
[----:B------:R-:W-:Y:S01]  /*3ae0*/  CS2R R8, SRZ ;  /* 0x0000000000087805 */ /* 0x000fe2000001ff00 */
[----:B------:R-:W4:Y:S01]  /*3af0*/  LDCU UR8, c[0x0][0x38c] ;  /* 0x00007180ff0877ac */ /* 0x000f220008000800 */
[----:B------:R-:W-:Y:S01]  /*3b00*/  R2UR UR19, R2 ;  /* 0x00000000021372ca */ /* 0x000fe200000e0000 */
[----:B------:R-:W-:Y:S01]  /*3b10*/  IMAD.MOV.U32 R10, RZ, RZ, RZ ;  /* 0x000000ffff0a7224 */ /* 0x000fe200078e00ff */
[----:B------:R-:W-:Y:S01]  /*3b20*/  UMOV UR22, URZ ;  /* 0x000000ff00167c82 */ /* 0x000fe20008000000 */
[----:B------:R-:W-:Y:S01]  /*3b30*/  UMOV UR14, URZ ;  /* 0x000000ff000e7c82 */ /* 0x000fe20008000000 */
[----:B--2---:R-:W-:Y:S01]  /*3b40*/  ULEA UR17, UR4, UR17, 0x18 ;  /* 0x0000001104117291 */ /* 0x004fe2000f8ec0ff */
[----:B------:R-:W-:Y:S01]  /*3b50*/  UMOV UR26, 0x0 ;  /* 0x00000000001a7882 */ /* 0x000fe20000000000 */
[----:B------:R-:W-:-:S02]  /*3b60*/  UMOV UR27, 0x4200490 ;  /* 0x04200490001b7882 */ /* 0x000fc40000000000 */
[----:B------:R-:W-:Y:S02]  /*3b70*/  UIADD3 UR6, UPT, UPT, UR17, 0x4600, URZ ;  /* 0x0000460011067890 */ /* 0x000fe4000fffe0ff */
[----:B------:R-:W-:Y:S02]  /*3b80*/  UIADD3 UR7, UPT, UPT, UR17, 0x15600, URZ ;  /* 0x0001560011077890 */ /* 0x000fe4000fffe0ff */
[----:B---3--:R-:W-:Y:S01]  /*3b90*/  UIADD3 UR5, UPT, UPT, UR5, 0x1f, URZ ;  /* 0x0000001f05057890 */ /* 0x008fe2000fffe0ff */
[----:B-1----:R-:W1:Y:S01]  /*3ba0*/  LDS R0, [UR17+0x210] ;  /* 0x00021011ff007984 */ /* 0x002e620008000800 */
[----:B------:R-:W-:Y:S02]  /*3bb0*/  USHF.R.U32.HI UR6, URZ, 0x4, UR6 ;  /* 0x00000004ff067899 */ /* 0x000fe40008011606 */
[----:B------:R-:W-:Y:S02]  /*3bc0*/  USHF.R.S32.HI UR4, URZ, 0x1f, UR5 ;  /* 0x0000001fff047899 */ /* 0x000fe40008011405 */
[----:B------:R-:W-:-:S02]  /*3bd0*/  ULOP3.LUT UR6, UR6, 0x3fff, URZ, 0xc0, !UPT ;  /* 0x00003fff06067892 */ /* 0x000fc4000f8ec0ff */
[----:B------:R-:W-:Y:S02]  /*3be0*/  ULEA.HI UR4, UR4, UR5, URZ, 0x5 ;  /* 0x0000000504047291 */ /* 0x000fe4000f8f28ff */
[----:B------:R-:W-:Y:S02]  /*3bf0*/  USHF.R.U32.HI UR5, URZ, 0x4, UR7 ;  /* 0x00000004ff057899 */ /* 0x000fe40008011607 */
[----:B------:R-:W-:Y:S02]  /*3c00*/  USHF.R.S32.HI UR28, URZ, 0x5, UR4 ;  /* 0x00000005ff1c7899 */ /* 0x000fe40008011404 */
[----:B------:R-:W-:Y:S02]  /*3c10*/  ULOP3.LUT UR5, UR5, 0x3fff, URZ, 0xc0, !UPT ;  /* 0x00003fff05057892 */ /* 0x000fe4000f8ec0ff */
[----:B------:R-:W-:Y:S02]  /*3c20*/  UISETP.LT.AND UP0, UPT, UR28, 0x1, UPT ;  /* 0x000000011c00788c */ /* 0x000fe4000bf01270 */
[----:B------:R-:W-:-:S02]  /*3c30*/  ULOP3.LUT UR20, UR6, 0x10000, URZ, 0xfc, !UPT ;  /* 0x0001000006147892 */ /* 0x000fc4000f8efcff */
[----:B------:R-:W-:Y:S02]  /*3c40*/  USEL UR29, UR28, 0x1, !UP0 ;  /* 0x000000011c1d7887 */ /* 0x000fe4000c000000 */
[----:B------:R-:W-:Y:S02]  /*3c50*/  ULOP3.LUT UR21, UR5, 0x10000, URZ, 0xfc, !UPT ;  /* 0x0001000005157892 */ /* 0x000fe4000f8efcff */
[----:B------:R-:W-:Y:S02]  /*3c60*/  UIADD3 UR29, UPT, UPT, -UR29, URZ, URZ ;  /* 0x000000ff1d1d7290 */ /* 0x000fe4000fffe1ff */
[----:B----4-:R-:W-:Y:S01]  /*3c70*/  UISETP.GE.AND UP4, UPT, UR8, 0x1, UPT ;  /* 0x000000010800788c */ /* 0x010fe2000bf86270 */
[----:B------:R-:W-:Y:S01]  /*3c80*/  UMOV UR24, 0x0 ;  /* 0x0000000000187882 */ /* 0x000fe20000000000 */
[----:B------:R-:W-:Y:S01]  /*3c90*/  UMOV UR25, 0x4200490 ;  /* 0x0420049000197882 */ /* 0x000fe20000000000 */
[----:B-1----:R-:W-:-:S15]  /*3ca0*/  R2UR UR30, R0 ;  /* 0x00000000001e72ca */ /* 0x002fde00000e0000 */
.L_x_80:
[----:B------:R-:W-:Y:S02]  /*3cb0*/  LEA R0, R10, UR17, 0x3 ;  /* 0x000000110a007c11 */ /* 0x000fe4000f8e18ff */
[----:B------:R-:W-:Y:S02]  /*3cc0*/  SHF.L.U32 R2, R9, 0x1f, RZ ;  /* 0x0000001f09027819 */ /* 0x000fe400000006ff */
[----:B------:R-:W-:Y:S01]  /*3cd0*/  PLOP3.LUT P0, PT, PT, PT, UP4, 0x80, 0x8 ;  /* 0x000000000008781c */ /* 0x000fe20003f0f048 */
[----:B------:R-:W-:Y:S01]  /*3ce0*/  VIADD R3, R0, 0x170 ;  /* 0x0000017000037836 */ /* 0x000fe20000000000 */
[----:B-1----:R-:W1:Y:S02]  /*3cf0*/  SYNCS.PHASECHK.TRANS64.TRYWAIT P1, [R0+URZ+0x160], R2 ;  /* 0x00016002000075a7 */ /* 0x002e6400080211ff */
[----:B-1-3--:R-:W-:Y:S09]  /*3d00*/  @!P1 BRA `(.L_x_74) ;  /* 0x00000058006c9947 */ /* 0x00aff20003800000 */
.L_x_193:
[----:B------:R-:W-:Y:S01]  /*3d10*/  LEA R4, R10, UR17, 0x4 ;  /* 0x000000110a047c11 */ /* 0x000fe2000f8e20ff */
[----:B------:R-:W-:Y:S01]  /*3d20*/  @UP4 ULEA UR4, UR14, UR17, 0x3 ;  /* 0x000000110e044291 */ /* 0x000fe2000f8e18ff */
[----:B------:R-:W-:Y:S01]  /*3d30*/  PLOP3.LUT P2, PT, PT, PT, PT, 0x80, 0x8 ;  /* 0x000000000008781c */ /* 0x000fe20003f4f070 */
[----:B------:R-:W-:Y:S01]  /*3d40*/  ULEA UR23, UR22, UR17, 0x3 ;  /* 0x0000001116177291 */ /* 0x000fe2000f8e18ff */
[----:B------:R-:W-:Y:S02]  /*3d50*/  PRMT R3, RZ, 0x654, R3 ;  /* 0x00000654ff037816 */ /* 0x000fe40000000003 */
[----:B------:R-:W2:Y:S01]  /*3d60*/  LDS.128 R4, [R4+0x1f0] ;  /* 0x0001f00004047984 */ /* 0x000ea20000000c00 */
[----:B-1----:R-:W-:Y:S02]  /*3d70*/  @P0 SHF.L.U32 R2, R8, 0x1f, RZ ;  /* 0x0000001f08020819 */ /* 0x002fe400000006ff */
[----:B------:R-:W-:Y:S01]  /*3d80*/  SHF.L.U32 R0, R11, 0x1f, RZ ;  /* 0x0000001f0b007819 */ /* 0x000fe200000006ff */
[----:B------:R-:W-:Y:S01]  /*3d90*/  @!PT LDS RZ, [RZ] ;  /* 0x00000000fffff984 */ /* 0x000fe20000000800 */
[----:B------:R-:W-:Y:S01]  /*3da0*/  @!PT LDS RZ, [RZ] ;  /* 0x00000000fffff984 */ /* 0x000fe20000000800 */
[----:B------:R-:W-:Y:S01]  /*3db0*/  @!PT LDS RZ, [RZ] ;  /* 0x00000000fffff984 */ /* 0x000fe20000000800 */
[----:B------:R-:W-:Y:S01]  /*3dc0*/  @!PT LDS RZ, [RZ] ;  /* 0x00000000fffff984 */ /* 0x000fe20000000800 */
[----:B------:R1:W-:Y:S06]  /*3dd0*/  MEMBAR.ALL.CTA ;  /* 0x0000000000007992 */ /* 0x0003ec0000008000 */
[----:B-1----:R-:W1:Y:S02]  /*3de0*/  FENCE.VIEW.ASYNC.S ;  /* 0x00000000000073c6 */ /* 0x002e640000000000 */
[----:B-1----:R1:W-:Y:S01]  /*3df0*/  SYNCS.ARRIVE.TRANS64.RED.A1T0 RZ, [R3+URZ], RZ ;  /* 0x000000ff03ff79a7 */ /* 0x0023e200081004ff */
[----:B------:R1:W3:Y:S01]  /*3e00*/  @P0 SYNCS.PHASECHK.TRANS64.TRYWAIT P2, [UR4], R2 ;  /* 0x00000002ff0005a7 */ /* 0x0002e20008041104 */
[----:B------:R-:W-:Y:S01]  /*3e10*/  ULEA.HI UR4, UR22, UR22, URZ, 0x1 ;  /* 0x0000001616047291 */ /* 0x000fe2000f8f08ff */
[----:B--2---:R-:W-:-:S03]  /*3e20*/  LOP3.LUT P1, RZ, R6, 0x1, RZ, 0xc0, !PT ;  /* 0x0000000106ff7812 */ /* 0x004fc6000782c0ff */
[----:B------:R-:W-:Y:S02]  /*3e30*/  USHF.L.U32 UR18, UR4, 0x6, URZ ;  /* 0x0000000604127899 */ /* 0x000fe400080006ff */
[----:B------:R-:W-:Y:S02]  /*3e40*/  ULOP3.LUT UR4, UR4, 0xffe, URZ, 0xc0, !UPT ;  /* 0x00000ffe04047892 */ /* 0x000fe4000f8ec0ff */
[----:B------:R-:W-:Y:S02]  /*3e50*/  ULOP3.LUT UR18, UR18, 0xffffff80, URZ, 0xc0, !UPT ;  /* 0xffffff8012127892 */ /* 0x000fe4000f8ec0ff */
[----:B------:R-:W-:Y:S02]  /*3e60*/  UIADD3 UR4, UPT, UPT, -UR4, UR22, URZ ;  /* 0x0000001604047290 */ /* 0x000fe4000fffe1ff */
[----:B------:R-:W-:Y:S01]  /*3e70*/  UIADD3 UR18, UPT, UPT, UR30, UR18, URZ ;  /* 0x000000121e127290 */ /* 0x000fe2000fffe0ff */
[----:B------:R-:W2:Y:S03]  /*3e80*/  SYNCS.PHASECHK.TRANS64.TRYWAIT P0, [UR23+0x1a0], R0 ;  /* 0x0001a000ff0075a7 */ /* 0x000ea60008001117 */
[----:B------:R-:W-:Y:S01]  /*3e90*/  ULEA UR18, UR4, UR18, 0x14 ;  /* 0x0000001204127291 */ /* 0x000fe2000f8ea0ff */
[----:B-123--:R-:W-:Y:S11]  /*3ea0*/  @!P0 BRA `(.L_x_75) ;  /* 0x0000005800188947 */ /* 0x00eff60003800000 */
.L_x_195:
[----:B------:R-:W-:Y:S01]  /*3eb0*/  IADD3 R10, PT, PT, R10, 0x1, RZ ;  /* 0x000000010a0a7810 */ /* 0x000fe20007ffe0ff */
[----:B------:R-:W-:Y:S06]  /*3ec0*/  BRA.U !UP4, `(.L_x_76) ;  /* 0x000000010c987547 */ /* 0x000fec000b800000 */
[----:B------:R-:W-:Y:S01]  /*3ed0*/  UPLOP3.LUT UP2, UPT, UPT, UPT, UPT, 0x40, 0x4 ;  /* 0x000000000004789c */ /* 0x000fe20003f4e870 */
[----:B------:R-:W-:Y:S01]  /*3ee0*/  UMOV UR16, UR29 ;  /* 0x0000001d00107c82 */ /* 0x000fe20008000000 */
[----:B------:R-:W-:Y:S01]  /*3ef0*/  UMOV UR15, UR28 ;  /* 0x0000001c000f7c82 */ /* 0x000fe20008000000 */
[----:B------:R-:W-:-:S08]  /*3f00*/  UMOV UR6, UR14 ;  /* 0x0000000e00067c82 */ /* 0x000fd00008000000 */
.L_x_79:
[----:B------:R-:W-:Y:S02]  /*3f10*/  UIADD3 UR16, UPT, UPT, UR16, 0x1, URZ ;  /* 0x0000000110107890 */ /* 0x000fe4000fffe0ff */
[----:B--2---:R-:W-:Y:S02]  /*3f20*/  ULEA UR5, UR6, UR17, 0x3 ;  /* 0x0000001106057291 */ /* 0x004fe4000f8e18ff */
[----:B------:R-:W-:Y:S01]  /*3f30*/  UISETP.NE.AND UP3, UPT, UR16, URZ, UPT ;  /* 0x000000ff1000728c */ /* 0x000fe2000bf65270 */
[----:B---3--:R-:W-:Y:S10]  /*3f40*/  @P2 BRA `(.L_x_77) ;  /* 0x00000000000c2947 */ /* 0x008ff40003800000 */
[----:B-1----:R-:W-:Y:S04]  /*3f50*/  SHF.L.U32 R2, R8, 0x1f, RZ ;  /* 0x0000001f08027819 */ /* 0x002fe800000006ff */
[----:B------:R-:W1:Y:S02]  /*3f60*/  SYNCS.PHASECHK.TRANS64.TRYWAIT P0, [UR5], R2 ;  /* 0x00000002ff0075a7 */ /* 0x000e640008001105 */
[----:B-1----:R-:W-:Y:S05]  /*3f70*/  @!P0 BRA `(.L_x_78) ;  /* 0x0000005400fc8947 */ /* 0x002fea0003800000 */
.L_x_77:
[----:B------:R-:W-:Y:S01]  /*3f80*/  UISETP.NE.AND UP0, UPT, UR15, 0x1, UPT ;  /* 0x000000010f00788c */ /* 0x000fe2000bf05270 */
[----:B------:R-:W-:Y:S01]  /*3f90*/  PLOP3.LUT P2, PT, PT, PT, PT, 0x80, 0x8 ;  /* 0x000000000008781c */ /* 0x000fe20003f4f070 */
[----:B------:R-:W-:Y:S02]  /*3fa0*/  UIADD3 UR4, UPT, UPT, UR6, 0x1, URZ ;  /* 0x0000000106047890 */ /* 0x000fe4000fffe0ff */
[----:B------:R-:W-:Y:S02]  /*3fb0*/  ULEA UR12, UR6, UR21, 0x9 ;  /* 0x00000015060c7291 */ /* 0x000fe4000f8e48ff */
[----:B------:R-:W-:Y:S01]  /*3fc0*/  UISETP.NE.AND UP1, UPT, UR4, 0x11, UPT ;  /* 0x000000110400788c */ /* 0x000fe2000bf25270 */
[----:B------:R-:W-:Y:S01]  /*3fd0*/  PLOP3.LUT P0, PT, PT, PT, UP0, 0x80, 0x8 ;  /* 0x000000000008781c */ /* 0x000fe20003f0f008 */
[----:B------:R-:W-:Y:S02]  /*3fe0*/  UIADD3 UR10, UPT, UPT, UR12, 0x2, URZ ;  /* 0x000000020c0a7890 */ /* 0x000fe4000fffe0ff */
[----:B------:R-:W-:Y:S02]  /*3ff0*/  USEL UR7, URZ, 0x1, UP1 ;  /* 0x00000001ff077887 */ /* 0x000fe40008800000 */
[----:B------:R-:W-:Y:S02]  /*4000*/  USEL UR14, UR4, URZ, UP1 ;  /* 0x000000ff040e7287 */ /* 0x000fe40008800000 */
[----:B------:R-:W-:Y:S02]  /*4010*/  UIADD3 UR15, UPT, UPT, UR15, -0x1, URZ ;  /* 0xffffffff0f0f7890 */ /* 0x000fe4000fffe0ff */
[----:B------:R-:W-:Y:S01]  /*4020*/  @UP0 ULEA UR4, UR14, UR17, 0x3 ;  /* 0x000000110e040291 */ /* 0x000fe2000f8e18ff */
[----:B------:R-:W-:Y:S01]  /*4030*/  LOP3.LUT R8, R8, UR7, RZ, 0x3c, !PT ;  /* 0x0000000708087c12 */ /* 0x000fe2000f8e3cff */
[----:B------:R-:W-:Y:S01]  /*4040*/  UIADD3 UR7, UPT, UPT, UR5, 0x88, URZ ;  /* 0x0000008805077890 */ /* 0x000fe2000fffe0ff */
[----:B------:R-:W-:Y:S02]  /*4050*/  UMOV UR13, 0x80004020 ;  /* 0x80004020000d7882 */ /* 0x000fe40000000000 */
[----:B-1----:R-:W-:Y:S01]  /*4060*/  @P0 SHF.L.U32 R0, R8, 0x1f, RZ ;  /* 0x0000001f08000819 */ /* 0x002fe200000006ff */
[----:B------:R-:W-:Y:S01]  /*4070*/  UMOV UR5, 0x80004020 ;  /* 0x8000402000057882 */ /* 0x000fe20000000000 */
[----:B------:R-:W-:Y:S01]  /*4080*/  UMOV UR11, 0x80004020 ;  /* 0x80004020000b7882 */ /* 0x000fe20000000000 */
[----:B------:R-:W-:Y:S01]  /*4090*/  UMOV UR9, 0x80004020 ;  /* 0x8000402000097882 */ /* 0x000fe20000000000 */
[----:B------:R2:W3:Y:S01]  /*40a0*/  @P0 SYNCS.PHASECHK.TRANS64.TRYWAIT P2, [UR4], R0 ;  /* 0x00000000ff0005a7 */ /* 0x0004e20008041104 */
[----:B------:R-:W-:Y:S03]  /*40b0*/  ULEA UR4, UR6, UR20, 0x8 ;  /* 0x0000001406047291 */ /* 0x000fe6000f8e40ff */
[----:B------:R-:W-:Y:S01]  /*40c0*/  UMOV UR6, UR14 ;  /* 0x0000000e00067c82 */ /* 0x000fe20008000000 */
[----:B------:R-:W-:Y:S05]  /*40d0*/  UIADD3 UR8, UPT, UPT, UR4, 0x2, URZ ;  /* 0x0000000204087890 */ /* 0x000fea000fffe0ff */
[----:B------:R2:W-:Y:S01]  /*40e0*/  UTCHMMA gdesc[UR4], gdesc[UR12], tmem[UR18], tmem[UR26], idesc[UR27], UP2 ;  /* 0x00ff1a0c040075ea */ /* 0x0005e20009000012 */
[----:B------:R-:W-:Y:S03]  /*40f0*/  UPLOP3.LUT UP2, UPT, UPT, UPT, UPT, 0x80, 0x8 ;  /* 0x000000000008789c */ /* 0x000fe60003f4f070 */
[----:B------:R2:W-:Y:S01]  /*4100*/  UTCHMMA gdesc[UR8], gdesc[UR10], tmem[UR18], tmem[UR24], idesc[UR25], UPT ;  /* 0x00ff180a080075ea */ /* 0x0005e2000b800012 */
[----:B------:R2:W-:Y:S01]  /*4110*/  UTCBAR.MULTICAST [UR7], URZ, UR19 ;  /* 0x000000ff070073e9 */ /* 0x0005e20008000813 */
[----:B------:R-:W-:Y:S06]  /*4120*/  BRA.U UP3, `(.L_x_79) ;  /* 0xfffffffd03787547 */ /* 0x000fec000b83ffff */
.L_x_76:
[----:B--2---:R-:W-:Y:S01]  /*4130*/  UIADD3 UR4, UPT, UPT, UR22, 0x1, URZ ;  /* 0x0000000116047890 */ /* 0x004fe2000fffe0ff */
[C---:B------:R-:W-:Y:S01]  /*4140*/  ISETP.NE.AND P0, PT, R10.reuse, 0x2, PT ;  /* 0x000000020a00780c */ /* 0x040fe20003f05270 */
[----:B------:R-:W-:Y:S02]  /*4150*/  UIADD3 UR5, UPT, UPT, UR23, 0x180, URZ ;  /* 0x0000018017057890 */ /* 0x000fe4000fffe0ff */
[----:B------:R-:W-:Y:S01]  /*4160*/  UISETP.NE.AND UP0, UPT, UR4, 0x4, UPT ;  /* 0x000000040400788c */ /* 0x000fe2000bf05270 */
[----:B-1----:R-:W-:Y:S02]  /*4170*/  SEL R0, RZ, 0x1, P0 ;  /* 0x00000001ff007807 */ /* 0x002fe40000000000 */
[----:B------:R-:W-:Y:S01]  /*4180*/  SEL R10, R10, RZ, P0 ;  /* 0x000000ff0a0a7207 */ /* 0x000fe20000000000 */
[----:B------:R-:W-:Y:S01]  /*4190*/  USEL UR6, URZ, 0x1, UP0 ;  /* 0x00000001ff067887 */ /* 0x000fe20008000000 */
[----:B------:R-:W-:Y:S01]  /*41a0*/  LOP3.LUT R9, R9, R0, RZ, 0x3c, !PT ;  /* 0x0000000009097212 */ /* 0x000fe200078e3cff */
[----:B------:R-:W-:Y:S01]  /*41b0*/  USEL UR22, UR4, URZ, UP0 ;  /* 0x000000ff04167287 */ /* 0x000fe20008000000 */
[----:B------:R1:W-:Y:S03]  /*41c0*/  UTCBAR [UR5], URZ ;  /* 0x000000ff050073e9 */ /* 0x0003e600080000ff */
[----:B------:R-:W-:Y:S01]  /*41d0*/  LOP3.LUT R11, R11, UR6, RZ, 0x3c, !PT ;  /* 0x000000060b0b7c12 */ /* 0x000fe2000f8e3cff */
[----:B------:R-:W-:Y:S07]  /*41e0*/  @P1 BRA `(.L_x_80) ;  /* 0xfffffff800b01947 */ /* 0x000fee000383ffff */
[----:B------:R-:W2:Y:S01]  /*41f0*/  S2UR UR8, SR_CgaCtaId ;  /* 0x00000000000879c3 */ /* 0x000ea20000008800 */
[----:B------:R-:W-:Y:S01]  /*4200*/  ELECT P0, URZ, PT ;  /* 0x0000000000ff782f */ /* 0x000fe20003800000 */
[----:B------:R-:W-:Y:S01]  /*4210*/  IMAD.MOV.U32 R0, RZ, RZ, 0x1 ;  /* 0x00000001ff007424 */ /* 0x000fe200078e00ff */
[----:B------:R-:W-:Y:S01]  /*4220*/  UIADD3 UR17, UPT, UPT, UR17, 0x1a0, URZ ;  /* 0x000001a011117890 */ /* 0x000fe2000fffe0ff */
[----:B------:R-:W-:Y:S01]  /*4230*/  SHF.L.U32 R2, R11, 0x1f, RZ ;  /* 0x0000001f0b027819 */ /* 0x000fe200000006ff */
[----:B------:R-:W-:-:S03]  /*4240*/  UMOV UR4, 0x40 ;  /* 0x0000004000047882 */ /* 0x000fc60000000000 */
[----:B------:R-:W-:Y:S01]  /*4250*/  UVIRTCOUNT.DEALLOC.SMPOOL 0x80 ;  /* 0x000000800000784c */ /* 0x000fe20000000000 */
[----:B--2---:R-:W-:Y:S02]  /*4260*/  ULEA UR8, UR8, UR4, 0x18 ;  /* 0x0000000408087291 */ /* 0x004fe4000f8ec0ff */
[----:B------:R-:W-:-:S07]  /*4270*/  ULEA UR4, UR22, UR17, 0x3 ;  /* 0x0000001116047291 */ /* 0x000fce000f8e18ff */
[----:B------:R2:W-:Y:S02]  /*4280*/  @P0 STS.U8 [UR8+0x1c], R0 ;  /* 0x00001c00ff000988 */ /* 0x0005e40008000008 */
[----:B------:R-:W4:Y:S02]  /*4290*/  SYNCS.PHASECHK.TRANS64.TRYWAIT P0, [UR4], R2 ;  /* 0x00000002ff0075a7 */ /* 0x000f240008001104 */
[----:B--2-4-:R-:W-:Y:S05]  /*42a0*/  @!P0 BRA `(.L_x_81) ;  /* 0x0000005400488947 */ /* 0x014fea0003800000 */
.L_x_198:
[----:B------:R-:W-:-:S04]  /*42b0*/  UIADD3 UR4, UPT, UPT, UR22, 0x1, URZ ;  /* 0x0000000116047890 */ /* 0x000fc8000fffe0ff */
[----:B------:R-:W-:-:S04]  /*42c0*/  UISETP.NE.AND UP0, UPT, UR4, 0x4, UPT ;  /* 0x000000040400788c */ /* 0x000fc8000bf05270 */
[----:B------:R-:W-:Y:S02]  /*42d0*/  USEL UR6, URZ, 0x1, UP0 ;  /* 0x00000001ff067887 */ /* 0x000fe40008000000 */
[----:B------:R-:W-:-:S04]  /*42e0*/  USEL UR4, UR4, URZ, UP0 ;  /* 0x000000ff04047287 */ /* 0x000fc80008000000 */
[----:B-1----:R-:W-:Y:S01]  /*42f0*/  ULEA UR5, UR4, UR17, 0x3 ;  /* 0x0000001104057291 */ /* 0x002fe2000f8e18ff */
[----:B--2---:R-:W-:-:S04]  /*4300*/  LOP3.LUT R2, R11, UR6, RZ, 0x3c, !PT ;  /* 0x000000060b027c12 */ /* 0x004fc8000f8e3cff */
[----:B------:R-:W-:-:S04]  /*4310*/  SHF.L.U32 R3, R2, 0x1f, RZ ;  /* 0x0000001f02037819 */ /* 0x000fc800000006ff */
[----:B------:R-:W1:Y:S02]  /*4320*/  SYNCS.PHASECHK.TRANS64.TRYWAIT P0, [UR5], R3 ;  /* 0x00000003ff0075a7 */ /* 0x000e640008001105 */
[----:B-1----:R-:W-:Y:S05]  /*4330*/  @!P0 BRA `(.L_x_82) ;  /* 0x00000054003c8947 */ /* 0x002fea0003800000 */
.L_x_200:
        /* <DEDUP_REMOVED lines=9> */
.L_x_202:
[----:B------:R-:W-:-:S04]  /*43d0*/  UIADD3 UR4, UPT, UPT, UR4, 0x1, URZ ;  /* 0x0000000104047890 */ /* 0x000fc8000fffe0ff */
[----:B------:R-:W-:-:S04]  /*43e0*/  UISETP.NE.AND UP0, UPT, UR4, 0x4, UPT ;  /* 0x000000040400788c */ /* 0x000fc8000bf05270 */
[----:B------:R-:W-:Y:S02]  /*43f0*/  USEL UR5, URZ, 0x1, UP0 ;  /* 0x00000001ff057887 */ /* 0x000fe40008000000 */
[----:B------:R-:W-:-:S04]  /*4400*/  USEL UR4, UR4, URZ, UP0 ;  /* 0x000000ff04047287 */ /* 0x000fc80008000000 */
[----:B------:R-:W-:Y:S01]  /*4410*/  ULEA UR4, UR4, UR17, 0x3 ;  /* 0x0000001104047291 */ /* 0x000fe2000f8e18ff */
[----:B------:R-:W-:-:S04]  /*4420*/  LOP3.LUT R2, R2, UR5, RZ, 0x3c, !PT ;  /* 0x0000000502027c12 */ /* 0x000fc8000f8e3cff */
[----:B------:R-:W-:-:S04]  /*4430*/  SHF.L.U32 R2, R2, 0x1f, RZ ;  /* 0x0000001f02027819 */ /* 0x000fc800000006ff */
[----:B------:R-:W2:Y:S02]  /*4440*/  SYNCS.PHASECHK.TRANS64.TRYWAIT P0, [UR4], R2 ;  /* 0x00000002ff0075a7 */ /* 0x000ea40008001104 */
[----:B--2---:R-:W-:Y:S05]  /*4450*/  @!P0 BRA `(.L_x_84) ;  /* 0x0000005400248947 */ /* 0x004fea0003800000 */
.L_x_204:
[----:B------:R-:W-:Y:S01]  /*4460*/  NOP ;  /* 0x0000000000007918 */ /* 0x000fe20000000000 */
[----:B-1----:R-:W1:Y:S01]  /*4470*/  LDS R0, [UR8+0x14] ;  /* 0x00001408ff007984 */ /* 0x002e620008000800 */
[----:B------:R-:W-:Y:S01]  /*4480*/  ULOP3.LUT UR4, UR30, 0xffff, URZ, 0xc0, !UPT ;  /* 0x0000ffff1e047892 */ /* 0x000fe2000f8ec0ff */
[----:B------:R-:W-:Y:S01]  /*4490*/  UMOV UR5, 0xffff ;  /* 0x0000ffff00057882 */ /* 0x000fe20000000000 */
[----:B------:R-:W-:Y:S02]  /*44a0*/  UMOV UR6, 0x1 ;  /* 0x0000000100067882 */ /* 0x000fe40000000000 */
[----:B------:R-:W-:-:S04]  /*44b0*/  USHF.R.U32.HI UR4, URZ, 0x5, UR4 ;  /* 0x00000005ff047899 */ /* 0x000fc80008011604 */
[----:B------:R-:W-:Y:S02]  /*44c0*/  USHF.L.U32 UR5, UR5, UR4, URZ ;  /* 0x0000000405057299 */ /* 0x000fe400080006ff */
[----:B------:R-:W-:-:S04]  /*44d0*/  USHF.L.U32 UR4, UR6, UR4, URZ ;  /* 0x0000000406047299 */ /* 0x000fc800080006ff */
[----:B-1----:R-:W-:-:S04]  /*44e0*/  LOP3.LUT R0, R0, UR5, RZ, 0xc0, !PT ;  /* 0x0000000500007c12 */ /* 0x002fc8000f8ec0ff */
[----:B------:R-:W-:-:S13]  /*44f0*/  ISETP.NE.AND P0, PT, R0, UR5, PT ;  /* 0x0000000500007c0c */ /* 0x000fda000bf05270 */
[----:B------:R-:W-:Y:S05]  /*4500*/  @P0 BRA `(.L_x_85) ;  /* 0x0000000000580947 */ /* 0x000fea0003800000 */
[----:B------:R-:W1:Y:S02]  /*4510*/  LDS R0, [UR8+0x18] ;  /* 0x00001808ff007984 */ /* 0x000e640008000800 */
[----:B-1----:R-:W-:-:S04]  /*4520*/  LOP3.LUT R0, R0, UR4, RZ, 0xc0, !PT ;  /* 0x0000000400007c12 */ /* 0x002fc8000f8ec0ff */
[----:B------:R-:W-:-:S13]  /*4530*/  ISETP.NE.AND P0, PT, R0, UR4, PT ;  /* 0x0000000400007c0c */ /* 0x000fda000bf05270 */
[----:B------:R-:W-:Y:S05]  /*4540*/  @P0 BRA `(.L_x_86) ;  /* 0x00000000003c0947 */ /* 0x000fea0003800000 */
[----:B------:R-:W1:Y:S01]  /*4550*/  S2R R2, SR_LANEID ;  /* 0x0000000000027919 */ /* 0x000e620000000000 */
[----:B------:R-:W-:-:S06]  /*4560*/  ULOP3.LUT UR5, URZ, UR5, URZ, 0x33, !UPT ;  /* 0x00000005ff057292 */ /* 0x000fcc000f8e33ff */
[----:B------:R-:W-:-:S04]  /*4570*/  IMAD.U32 R0, RZ, RZ, UR5 ;  /* 0x00000005ff007e24 */ /* 0x000fc8000f8e00ff */
[----:B------:R2:W4:Y:S02]  /*4580*/  REDUX UR7, R0 ;  /* 0x00000000000773c4 */ /* 0x0005240000000000 */
[----:B------:R1:W-:Y:S01]  /*4590*/  UTCATOMSWS.AND URZ, UR5 ;  /* 0x0000000500ff79e3 */ /* 0x0003e20008000000 */
[----:B--2---:R-:W-:Y:S01]  /*45a0*/  LOP3.LUT R0, RZ, UR4, RZ, 0x33, !PT ;  /* 0x00000004ff007c12 */ /* 0x004fe2000f8e33ff */
[----:B------:R-:W-:Y:S02]  /*45b0*/  VOTEU.ANY UR4, UPT, PT ;  /* 0x0000000000047886 */ /* 0x000fe400038e0100 */
[----:B------:R-:W-:Y:S02]  /*45c0*/  UFLO.U32 UR4, UR4 ;  /* 0x00000004000472bd */ /* 0x000fe400080e0000 */
[----:B------:R-:W2:Y:S04]  /*45d0*/  REDUX UR6, R0 ;  /* 0x00000000000673c4 */ /* 0x000ea80000000000 */
[----:B-1----:R-:W-:-:S02]  /*45e0*/  ISETP.EQ.U32.AND P0, PT, R2, UR4, PT ;  /* 0x0000000402007c0c */ /* 0x002fc4000bf02070 */
[----:B----4-:R-:W-:-:S11]  /*45f0*/  MOV R2, UR7 ;  /* 0x0000000700027c02 */ /* 0x010fd60008000f00 */
[----:B------:R1:W-:Y:S01]  /*4600*/  @P0 ATOMS.AND RZ, [UR8+0x14], R2 ;  /* 0x00001402ffff098c */ /* 0x0003e2000a800008 */
[----:B--2---:R-:W-:-:S05]  /*4610*/  IMAD.U32 R0, RZ, RZ, UR6 ;  /* 0x00000006ff007e24 */ /* 0x004fca000f8e00ff */
[----:B------:R1:W-:Y:S01]  /*4620*/  @P0 ATOMS.AND RZ, [UR8+0x18], R0 ;  /* 0x00001800ffff098c */ /* 0x0003e2000a800008 */
[----:B------:R-:W-:Y:S05]  /*4630*/  BRA `(.L_x_87) ;  /* 0x0000000000147947 */ /* 0x000fea0003800000 */
.L_x_86:
[----:B------:R-:W-:Y:S02]  /*4640*/  MOV R2, 0x4660 ;  /* 0x0000466000027802 */ /* 0x000fe40000000f00 */
[----:B---3-5:R-:W-:Y:S05]  /*4650*/  CALL.REL.NOINC `($__internal_0_$__cuda_sm10x_tcgen05_guardrail_trap_col_being_dealloced_not_returned_by_alloc) ;  /* 0x00000058000c7944 */ /* 0x028fea0003c00000 */
[----:B------:R-:W-:Y:S05]  /*4660*/  BRA `(.L_x_87) ;  /* 0x0000000000087947 */ /* 0x000fea0003800000 */
.L_x_85:
[----:B------:R-:W-:Y:S02]  /*4670*/  MOV R2, 0x4690 ;  /* 0x0000469000027802 */ /* 0x000fe40000000f00 */
[----:B---3-5:R-:W-:Y:S05]  /*4680*/  CALL.REL.NOINC `($__internal_2_$__cuda_sm10x_tcgen05_guardrail_trap_unallocated_columns_being_dealloced) ;  /* 0x0000005800187944 */ /* 0x028fea0003c00000 */
.L_x_87:
[----:B------:R-:W-:Y:S01]  /*4690*/  NOP ;  /* 0x0000000000007918 */ /* 0x000fe20000000000 */
[----:B------:R-:W-:Y:S05]  /*46a0*/  EXIT ;  /* 0x000000000000794d */ /* 0x000fea0003800000 */
.L_x_69:
[----:B------:R-:W-:-:S09]  /*46b0*/  UISETP.NE.OR UP0, UPT, UR17, 0x3, !UP3 ;  /* 0x000000031100788c */ /* 0x000fd2000df05670 */
[----:B------:R-:W-:Y:S05]  /*46c0*/  BRA.U UP0, `(.L_x_88) ;  /* 0x00000011005c7547 */ /* 0x000fea000b800000 */
[----:B------:R-:W1:Y:S01]  /*46d0*/  S2UR UR10, SR_CgaCtaId ;  /* 0x00000000000a79c3 */ /* 0x000e620000008800 */
[----:B------:R-:W2:Y:S01]  /*46e0*/  LDCU UR31, c[0x0][0x370] ;  /* 0x00006e00ff1f77ac */ /* 0x000ea20008000800 */
[----:B------:R-:W-:Y:S02]  /*46f0*/  HFMA2 R13, -RZ, RZ, 0, 0 ;  /* 0x00000000ff0d7431 */ /* 0x000fe400000001ff */
[----:B------:R-:W-:Y:S01]  /*4700*/  IMAD.MOV.U32 R15, RZ, RZ, 0x1 ;  /* 0x00000001ff0f7424 */ /* 0x000fe200078e00ff */
[----:B------:R-:W-:Y:S01]  /*4710*/  MOV R7, 0x1000 ;  /* 0x0000100000077802 */ /* 0x000fe20000000f00 */
[----:B------:R-:W2:Y:S01]  /*4720*/  LDCU.128 UR44, c[0x0][0xb10] ;  /* 0x00016200ff2c77ac */ /* 0x000ea20008000c00 */
[----:B------:R-:W-:Y:S01]  /*4730*/  IMAD.MOV.U32 R14, RZ, RZ, RZ ;  /* 0x000000ffff0e7224 */ /* 0x000fe200078e00ff */
[----:B------:R-:W3:Y:S01]  /*4740*/  LDC.64 R16, c[0x0][0x348] ;  /* 0x0000d200ff107b82 */ /* 0x000ee20000000a00 */
[----:B------:R-:W4:Y:S01]  /*4750*/  LDCU UR30, c[0x0][0x374] ;  /* 0x00006e80ff1e77ac */ /* 0x000f220008000800 */
[----:B------:R-:W1:Y:S06]  /*4760*/  LDCU UR15, c[0x0][0xb0c] ;  /* 0x00016180ff0f77ac */ /* 0x000e6c0008000800 */
[----:B------:R-:W3:Y:S01]  /*4770*/  LDC.64 R2, c[0x0][0x888] ;  /* 0x00022200ff027b82 */ /* 0x000ee20000000a00 */
[----:B------:R-:W3:Y:S01]  /*4780*/  LDCU UR49, c[0x0][0xb20] ;  /* 0x00016400ff3177ac */ /* 0x000ee20008000800 */
[----:B------:R-:W3:Y:S06]  /*4790*/  LDCU UR4, c[0x0][0xb30] ;  /* 0x00016600ff0477ac */ /* 0x000eec0008000800 */
[----:B------:R-:W3:Y:S01]  /*47a0*/  LDC.64 R4, c[0x0][0x890] ;  /* 0x00022400ff047b82 */ /* 0x000ee20000000a00 */
[----:B------:R-:W-:Y:S01]  /*47b0*/  UMOV UR21, 0x400 ;  /* 0x0000040000157882 */ /* 0x000fe20000000000 */
[----:B--2---:R-:W-:-:S02]  /*47c0*/  UIMAD.WIDE.U32 UR6, UR31, UR44, URZ ;  /* 0x0000002c1f0672a5 */ /* 0x004fc4000f8e00ff */
[----:B----4-:R-:W-:Y:S02]  /*47d0*/  UIMAD.WIDE.U32 UR8, UR30, UR47, URZ ;  /* 0x0000002f1e0872a5 */ /* 0x010fe4000f8e00ff */
[----:B-1----:R-:W-:Y:S02]  /*47e0*/  ULEA UR21, UR10, UR21, 0x18 ;  /* 0x000000150a157291 */ /* 0x002fe4000f8ec0ff */
[----:B------:R-:W-:Y:S02]  /*47f0*/  UPLOP3.LUT UP3, UPT, UPT, UPT, UPT, 0x40, 0x4 ;  /* 0x000000000004789c */ /* 0x000fe40003f6e870 */
[----:B------:R-:W-:Y:S02]  /*4800*/  UIADD3 UR37, UPT, UPT, UR21, 0x128, URZ ;  /* 0x0000012815257890 */ /* 0x000fe4000fffe0ff */
[----:B------:R-:W-:Y:S02]  /*4810*/  UIADD3 UR33, UPT, UPT, UR21, 0x110, URZ ;  /* 0x0000011015217890 */ /* 0x000fe4000fffe0ff */
[----:B------:R-:W-:-:S02]  /*4820*/  UIADD3 UR25, UPT, UPT, UR21, 0x118, URZ ;  /* 0x0000011815197890 */ /* 0x000fc4000fffe0ff */
[----:B------:R-:W-:Y:S01]  /*4830*/  UIADD3 UR17, UPT, UPT, UR21, 0x120, URZ ;  /* 0x0000012015117890 */ /* 0x000fe2000fffe0ff */
[----:B------:R-:W-:Y:S01]  /*4840*/  UMOV UR6, UR7 ;  /* 0x0000000700067c82 */ /* 0x000fe20008000000 */
[----:B------:R-:W-:Y:S01]  /*4850*/  UMOV UR41, UR9 ;  /* 0x0000000900297c82 */ /* 0x000fe20008000000 */
[----:B------:R-:W-:Y:S02]  /*4860*/  UISETP.GE.AND UP0, UPT, UR42, 0x1, UPT ;  /* 0x000000012a00788c */ /* 0x000fe4000bf06270 */
[----:B------:R-:W-:Y:S01]  /*4870*/  UISETP.NE.AND UP4, UPT, UR42, 0x1, UPT ;  /* 0x000000012a00788c */ /* 0x000fe2000bf85270 */
[----:B------:R-:W1:Y:S01]  /*4880*/  LDCU.64 UR22, c[0x0][0xb28] ;  /* 0x00016500ff1677ac */ /* 0x000e620008000a00 */
[----:B------:R-:W-:Y:S02]  /*4890*/  UISETP.NE.AND UP6, UPT, UR15, 0x1, UPT ;  /* 0x000000010f00788c */ /* 0x000fe4000bfc5270 */
[----:B------:R-:W-:Y:S02]  /*48a0*/  UISETP.NE.AND UP5, UPT, UR46, 0x1, UPT ;  /* 0x000000012e00788c */ /* 0x000fe4000bfa5270 */
[----:B------:R-:W-:-:S02]  /*48b0*/  UPRMT UR37, UR10, 0x654, UR37 ;  /* 0x000006540a257896 */ /* 0x000fc40008000025 */
[----:B------:R-:W-:Y:S02]  /*48c0*/  USHF.R.U32.HI UR43, URZ, UR45, UR6 ;  /* 0x0000002dff2b7299 */ /* 0x000fe40008011606 */
[----:B------:R-:W-:Y:S02]  /*48d0*/  UPRMT UR40, UR10, 0x654, UR33 ;  /* 0x000006540a287896 */ /* 0x000fe40008000021 */
[----:B------:R-:W-:Y:S02]  /*48e0*/  UPRMT UR39, UR10, 0x654, UR25 ;  /* 0x000006540a277896 */ /* 0x000fe40008000019 */
[----:B------:R-:W-:Y:S02]  /*48f0*/  UPRMT UR38, UR10, 0x654, UR17 ;  /* 0x000006540a267896 */ /* 0x000fe40008000011 */
[----:B---3--:R-:W-:Y:S02]  /*4900*/  USHF.R.U32.HI UR41, URZ, UR49, UR41 ;  /* 0x00000031ff297299 */ /* 0x008fe40008011629 */
[----:B------:R-:W-:-:S11]  /*4910*/  UISETP.NE.AND UP2, UPT, UR4, 0x1, UPT ;  /* 0x000000010400788c */ /* 0x000fd6000bf45270 */
.L_x_99:
[C---:B------:R-:W-:Y:S02]  /*4920*/  LEA R12, R14.reuse, UR21, 0x3 ;  /* 0x000000150e0c7c11 */ /* 0x040fe4000f8e18ff */
[----:B------:R-:W-:Y:S02]  /*4930*/  SHF.L.U32 R0, R13, 0x1f, RZ ;  /* 0x0000001f0d007819 */ /* 0x000fe400000006ff */
[----:B------:R-:W-:Y:S02]  /*4940*/  LEA R8, R14, UR21, 0x4 ;  /* 0x000000150e087c11 */ /* 0x000fe4000f8e20ff */
[----:B--2---:R-:W2:Y:S02]  /*4950*/  SYNCS.PHASECHK.TRANS64.TRYWAIT P0, [R12+URZ+0x160], R0 ;  /* 0x000160000c0075a7 */ /* 0x004ea400080011ff */
[----:B--2---:R-:W-:Y:S05]  /*4960*/  @!P0 BRA `(.L_x_89) ;  /* 0x0000004c00f88947 */ /* 0x004fea0003800000 */
.L_x_205:
[----:B------:R-:W3:Y:S01]  /*4970*/  LDS.128 R8, [R8+0x1f0] ;  /* 0x0001f00008087984 */ /* 0x000ee20000000c00 */
[----:B------:R-:W-:Y:S01]  /*4980*/  UISETP.GE.AND UP0, UPT, UR42, 0x1, UPT ;  /* 0x000000012a00788c */ /* 0x000fe2000bf06270 */
[----:B------:R-:W-:Y:S01]  /*4990*/  @!PT LDS RZ, [RZ] ;  /* 0x00000000fffff984 */ /* 0x000fe20000000800 */
[----:B------:R-:W-:Y:S01]  /*49a0*/  @!PT LDS RZ, [RZ] ;  /* 0x00000000fffff984 */ /* 0x000fe20000000800 */
[----:B------:R-:W-:Y:S01]  /*49b0*/  @!PT LDS RZ, [RZ] ;  /* 0x00000000fffff984 */ /* 0x000fe20000000800 */
[----:B------:R-:W-:Y:S01]  /*49c0*/  @!PT LDS RZ, [RZ] ;  /* 0x00000000fffff984 */ /* 0x000fe20000000800 */
[----:B------:R4:W-:Y:S06]  /*49d0*/  MEMBAR.ALL.CTA ;  /* 0x0000000000007992 */ /* 0x0009ec0000008000 */
[----:B----4-:R-:W4:Y:S01]  /*49e0*/  FENCE.VIEW.ASYNC.S ;  /* 0x00000000000073c6 */ /* 0x010f220000000000 */
[----:B---3--:R-:W-:Y:S11]  /*49f0*/  LOP3.LUT P0, RZ, R10, 0x1, RZ, 0xc0, !PT ;  /* 0x000000010aff7812 */ /* 0x008ff6000780c0ff */
[----:B------:R-:W-:Y:S02]  /*4a00*/  @!UPT UIADD3 URZ, UPT, UPT, URZ, URZ, URZ ;  /* 0x000000fffffff290 */ /* 0x000fe4000fffe0ff */
[----:B----4-:R-:W-:Y:S01]  /*4a10*/  VOTEU.ANY UP1, P0 ;  /* 0x0000000000ff7886 */ /* 0x010fe20000020100 */
[----:B------:R-:W-:Y:S11]  /*4a20*/  PLOP3.LUT P0, PT, PT, PT, UP1, 0x80, 0x8 ;  /* 0x000000000008781c */ /* 0x000ff60003f0f018 */
[----:B------:R-:W-:Y:S02]  /*4a30*/  @!UPT UIADD3 URZ, UPT, UPT, URZ, URZ, URZ ;  /* 0x000000fffffff290 */ /* 0x000fe4000fffe0ff */
[----:B--2---:R-:W-:Y:S02]  /*4a40*/  @P0 SHF.R.U32.HI R0, RZ, 0x10, R9 ;  /* 0x00000010ff000819 */ /* 0x004fe40000011609 */
[----:B------:R-:W-:Y:S02]  /*4a50*/  @P0 MOV R6, R8 ;  /* 0x0000000800060202 */ /* 0x000fe40000000f00 */
[----:B------:R-:W-:Y:S01]  /*4a60*/  @P0 R2UR UR4, R0 ;  /* 0x00000000000402ca */ /* 0x000fe200000e0000 */
[----:B------:R-:W-:Y:S01]  /*4a70*/  VIADD R0, R12, 0x170 ;  /* 0x000001700c007836 */ /* 0x000fe20000000000 */
[----:B------:R-:W-:Y:S02]  /*4a80*/  @P0 LOP3.LUT R8, R9, 0xffff, RZ, 0xc0, !PT ;  /* 0x0000ffff09080812 */ /* 0x000fe400078ec0ff */
[----:B------:R-:W-:Y:S02]  /*4a90*/  @P0 R2UR UR6, R6 ;  /* 0x00000000060602ca */ /* 0x000fe400000e0000 */
[----:B------:R-:W-:Y:S02]  /*4aa0*/  PRMT R0, RZ, 0x654, R0 ;  /* 0x00000654ff007816 */ /* 0x000fe40000000000 */
[----:B------:R-:W-:Y:S02]  /*4ab0*/  @P0 R2UR UR5, R8 ;  /* 0x00000000080502ca */ /* 0x000fe400000e0000 */
[----:B------:R2:W-:Y:S03]  /*4ac0*/  SYNCS.ARRIVE.TRANS64.RED.A1T0 RZ, [R0+URZ], RZ ;  /* 0x000000ff00ff79a7 */ /* 0x0005e600081004ff */
[----:B------:R-:W-:Y:S04]  /*4ad0*/  @UP1 UMOV UR29, UR4 ;  /* 0x00000004001d1c82 */ /* 0x000fe80008000000 */
[----:B------:R-:W-:Y:S04]  /*4ae0*/  @UP1 UMOV UR14, UR6 ;  /* 0x00000006000e1c82 */ /* 0x000fe80008000000 */
[----:B------:R-:W-:Y:S01]  /*4af0*/  @UP1 UMOV UR13, UR5 ;  /* 0x00000005000d1c82 */ /* 0x000fe20008000000 */
[----:B------:R-:W-:Y:S05]  /*4b00*/  BRA.U !UP0, `(.L_x_90) ;  /* 0x0000000108a47547 */ /* 0x000fea000b800000 */
[----:B------:R-:W-:Y:S02]  /*4b10*/  UIMAD.WIDE.U32 UR18, UR13, UR47, URZ ;  /* 0x0000002f0d1272a5 */ /* 0x000fe4000f8e00ff */
[----:B------:R-:W-:Y:S02]  /*4b20*/  UIMAD.WIDE.U32 UR26, UR14, UR44, URZ ;  /* 0x0000002c0e1a72a5 */ /* 0x000fe4000f8e00ff */
[----:B------:R-:W-:Y:S02]  /*4b30*/  USEL UR4, UR30, UR41, !UP5 ;  /* 0x000000291e047287 */ /* 0x000fe4000e800000 */
[----:B------:R-:W-:Y:S02]  /*4b40*/  USEL UR7, UR31, UR43, !UP6 ;  /* 0x0000002b1f077287 */ /* 0x000fe4000f000000 */
[----:B-1----:R-:W-:Y:S02]  /*4b50*/  UIMAD.WIDE.U32 UR8, UR4, UR22, URZ ;  /* 0x00000016040872a5 */ /* 0x002fe4000f8e00ff */
[----:B------:R-:W-:Y:S01]  /*4b60*/  UIMAD.WIDE.U32 UR10, UR7, UR22, URZ ;  /* 0x00000016070a72a5 */ /* 0x000fe2000f8e00ff */
[----:B------:R-:W-:Y:S02]  /*4b70*/  UMOV UR5, UR19 ;  /* 0x0000001300057c82 */ /* 0x000fe40008000000 */
[----:B------:R-:W-:Y:S03]  /*4b80*/  USHF.R.U32.HI UR6, URZ, UR49, UR5 ;  /* 0x00000031ff067299 */ /* 0x000fe60008011605 */
[----:B------:R-:W-:Y:S01]  /*4b90*/  UMOV UR5, UR27 ;  /* 0x0000001b00057c82 */ /* 0x000fe20008000000 */
[----:B------:R-:W-:Y:S02]  /*4ba0*/  USEL UR6, UR13, UR6, !UP5 ;  /* 0x000000060d067287 */ /* 0x000fe4000e800000 */
[----:B------:R-:W-:Y:S03]  /*4bb0*/  USHF.R.U32.HI UR12, URZ, UR45, UR5 ;  /* 0x0000002dff0c7299 */ /* 0x000fe60008011605 */
[----:B------:R-:W-:Y:S02]  /*4bc0*/  UMOV UR5, UR9 ;  /* 0x0000000900057c82 */ /* 0x000fe40008000000 */
[----:B------:R-:W-:Y:S03]  /*4bd0*/  @UP4 USHF.R.U32.HI UR4, URZ, UR23, UR5 ;  /* 0x00000017ff044299 */ /* 0x000fe60008011605 */
[----:B------:R-:W-:Y:S01]  /*4be0*/  UMOV UR5, UR11 ;  /* 0x0000000b00057c82 */ /* 0x000fe20008000000 */
[----:B------:R-:W-:Y:S02]  /*4bf0*/  UIMAD UR4, UR42, UR4, URZ ;  /* 0x000000042a0472a4 */ /* 0x000fe4000f8e02ff */
[----:B------:R-:W-:Y:S02]  /*4c00*/  @UP4 USHF.R.U32.HI UR7, URZ, UR23, UR5 ;  /* 0x00000017ff074299 */ /* 0x000fe40008011605 */
[----:B------:R-:W-:Y:S02]  /*4c10*/  UIMAD.WIDE.U32 UR10, UR6, UR22, URZ ;  /* 0x00000016060a72a5 */ /* 0x000fe4000f8e00ff */
[----:B------:R-:W-:Y:S02]  /*4c20*/  USEL UR5, UR14, UR12, !UP6 ;  /* 0x0000000c0e057287 */ /* 0x000fe4000f000000 */
[----:B------:R-:W-:Y:S02]  /*4c30*/  UIMAD UR8, UR42, UR7, URZ ;  /* 0x000000072a0872a4 */ /* 0x000fe4000f8e02ff */
[----:B------:R-:W-:Y:S03]  /*4c40*/  UISETP.GE.AND UP0, UPT, UR6, UR4, UPT ;  /* 0x000000040600728c */ /* 0x000fe6000bf06270 */
[----:B------:R-:W-:Y:S01]  /*4c50*/  UMOV UR4, UR11 ;  /* 0x0000000b00047c82 */ /* 0x000fe20008000000 */
[----:B------:R-:W-:Y:S02]  /*4c60*/  UISETP.GE.OR UP0, UPT, UR5, UR8, UP0 ;  /* 0x000000080500728c */ /* 0x000fe40008706670 */
[----:B------:R-:W-:Y:S02]  /*4c70*/  USHF.R.U32.HI UR4, URZ, UR23, UR4 ;  /* 0x00000017ff047299 */ /* 0x000fe40008011604 */
[----:B------:R-:W-:Y:S02]  /*4c80*/  UIMAD.WIDE.U32 UR8, UR5, UR22, URZ ;  /* 0x00000016050872a5 */ /* 0x000fe4000f8e00ff */
[----:B------:R-:W-:Y:S04]  /*4c90*/  USEL UR10, UR6, UR4, !UP4 ;  /* 0x00000004060a7287 */ /* 0x000fe8000e000000 */
[----:B------:R-:W-:Y:S01]  /*4ca0*/  UIADD3 UR11, UPT, UPT, -UR10, URZ, URZ ;  /* 0x000000ff0a0b7290 */ /* 0x000fe2000fffe1ff */
[----:B------:R-:W-:Y:S02]  /*4cb0*/  @!UP0 UMOV UR4, UR9 ;  /* 0x0000000900048c82 */ /* 0x000fe40008000000 */
[----:B------:R-:W-:Y:S02]  /*4cc0*/  @!UP0 USHF.R.U32.HI UR4, URZ, UR23, UR4 ;  /* 0x00000017ff048299 */ /* 0x000fe40008011604 */
[----:B------:R-:W-:Y:S02]  /*4cd0*/  UIMAD UR8, UR42, UR11, UR6 ;  /* 0x0000000b2a0872a4 */ /* 0x000fe4000f8e0206 */
[----:B------:R-:W-:Y:S04]  /*4ce0*/  @!UP0 USEL UR4, UR5, UR4, !UP4 ;  /* 0x0000000405048287 */ /* 0x000fe8000e000000 */
[----:B------:R-:W-:Y:S02]  /*4cf0*/  @!UP0 UIMAD UR8, UR7, UR8, UR4 ;  /* 0x00000008070882a4 */ /* 0x000fe4000f8e0204 */
[----:B------:R-:W-:Y:S02]  /*4d00*/  @!UP0 UIADD3 UR9, UPT, UPT, UR10, -UR4, URZ ;  /* 0x800000040a098290 */ /* 0x000fe4000fffe0ff */
[----:B------:R-:W-:Y:S02]  /*4d10*/  UIADD3 UR4, UPT, UPT, -UR5, URZ, URZ ;  /* 0x000000ff05047290 */ /* 0x000fe4000fffe1ff */
[----:B------:R-:W-:Y:S02]  /*4d20*/  UIADD3 UR7, UPT, UPT, -UR6, URZ, URZ ;  /* 0x000000ff06077290 */ /* 0x000fe4000fffe1ff */
[----:B------:R-:W-:Y:S02]  /*4d30*/  @!UP0 UIMAD UR6, UR9, UR42, UR5 ;  /* 0x0000002a090682a4 */ /* 0x000fe4000f8e0205 */
[----:B------:R-:W-:Y:S02]  /*4d40*/  UIMAD UR14, UR15, UR4, UR14 ;  /* 0x000000040f0e72a4 */ /* 0x000fe4000f8e020e */
[----:B------:R-:W-:Y:S01]  /*4d50*/  UIMAD UR13, UR46, UR7, UR13 ;  /* 0x000000072e0d72a4 */ /* 0x000fe2000f8e020d */
[----:B------:R-:W-:Y:S02]  /*4d60*/  @!UP0 UMOV UR5, UR8 ;  /* 0x0000000800058c82 */ /* 0x000fe40008000000 */
[----:B------:R-:W-:Y:S02]  /*4d70*/  UIMAD UR14, UR5, UR15, UR14 ;  /* 0x0000000f050e72a4 */ /* 0x000fe4000f8e020e */
[----:B------:R-:W-:Y:S11]  /*4d80*/  UIMAD UR13, UR6, UR46, UR13 ;  /* 0x0000002e060d72a4 */ /* 0x000ff6000f8e020d */
[----:B------:R-:W-:Y:S01]  /*4d90*/  @!UPT UIADD3 URZ, UPT, UPT, URZ, URZ, URZ ;  /* 0x000000fffffff290 */ /* 0x000fe2000fffe0ff */
.L_x_90:
[----:B------:R-:W3:Y:S01]  /*4da0*/  @!UP2 LDCU.128 UR8, c[0x0][0xb10] ;  /* 0x00016200ff08a7ac */ /* 0x000ee20008000c00 */
[C---:B------:R-:W-:Y:S02]  /*4db0*/  ISETP.NE.U32.AND P1, PT, R4.reuse, RZ, PT ;  /* 0x000000ff0400720c */ /* 0x040fe40003f25070 */
[----:B------:R-:W-:Y:S02]  /*4dc0*/  ISETP.NE.U32.AND P0, PT, R4, RZ, PT ;  /* 0x000000ff0400720c */ /* 0x000fe40003f05070 */
[C---:B------:R-:W-:Y:S02]  /*4dd0*/  ISETP.NE.AND.EX P1, PT, R5.reuse, RZ, PT, P1 ;  /* 0x000000ff0500720c */ /* 0x040fe40003f25310 */
[----:B------:R-:W-:Y:S01]  /*4de0*/  ISETP.NE.AND.EX P0, PT, R5, RZ, PT, P0 ;  /* 0x000000ff0500720c */ /* 0x000fe20003f05300 */
[----:B------:R-:W4:Y:S01]  /*4df0*/  @!UP2 LDCU UR5, c[0x0][0xb0c] ;  /* 0x00016180ff05a7ac */ /* 0x000f220008000800 */
[----:B------:R-:W-:Y:S01]  /*4e00*/  SHF.L.U32 R9, R15, 0x1f, RZ ;  /* 0x0000001f0f097819 */ /* 0x000fe200000006ff */
[----:B------:R-:W-:Y:S02]  /*4e10*/  USHF.L.U32 UR35, UR16, 0x6, URZ ;  /* 0x0000000610237899 */ /* 0x000fe400080006ff */
[----:B------:R-:W-:Y:S02]  /*4e20*/  USHF.L.U32 UR34, UR20, 0x7, URZ ;  /* 0x0000000714227899 */ /* 0x000fe400080006ff */
[----:B---3--:R-:W-:Y:S07]  /*4e30*/  UIMAD.WIDE.U32 UR6, UR14, UR8, URZ ;  /* 0x000000080e0672a5 */ /* 0x008fee000f8e00ff */
[----:B------:R-:W-:Y:S01]  /*4e40*/  @!UP2 UMOV UR4, UR7 ;  /* 0x000000070004ac82 */ /* 0x000fe20008000000 */
[----:B----4-:R-:W-:Y:S02]  /*4e50*/  @!UP2 UISETP.NE.AND UP0, UPT, UR5, 0x1, UPT ;  /* 0x000000010500a88c */ /* 0x010fe4000bf05270 */
[----:B------:R-:W-:Y:S02]  /*4e60*/  @!UP2 USHF.R.U32.HI UR4, URZ, UR9, UR4 ;  /* 0x00000009ff04a299 */ /* 0x000fe40008011604 */
[----:B------:R-:W-:Y:S02]  /*4e70*/  UIMAD.WIDE.U32 UR6, UR13, UR11, URZ ;  /* 0x0000000b0d0672a5 */ /* 0x000fe4000f8e00ff */
[----:B------:R-:W-:Y:S02]  /*4e80*/  @!UP2 USEL UR8, UR14, UR4, !UP0 ;  /* 0x000000040e08a287 */ /* 0x000fe4000c000000 */
[----:B------:R-:W-:Y:S03]  /*4e90*/  @!UP2 UISETP.NE.AND UP0, UPT, UR10, 0x1, UPT ;  /* 0x000000010a00a88c */ /* 0x000fe6000bf05270 */
[----:B------:R-:W-:Y:S02]  /*4ea0*/  @!UP2 UMOV UR6, UR7 ;  /* 0x000000070006ac82 */ /* 0x000fe40008000000 */
[----:B------:R-:W3:Y:S02]  /*4eb0*/  @!UP2 LDCU UR4, c[0x0][0xb20] ;  /* 0x00016400ff04a7ac */ /* 0x000ee40008000800 */
[----:B---3--:R-:W-:Y:S04]  /*4ec0*/  @!UP2 USHF.R.U32.HI UR6, URZ, UR4, UR6 ;  /* 0x00000004ff06a299 */ /* 0x008fe80008011606 */
[----:B------:R-:W-:Y:S04]  /*4ed0*/  @!UP2 USEL UR6, UR13, UR6, !UP0 ;  /* 0x000000060d06a287 */ /* 0x000fe8000c000000 */
[----:B------:R-:W-:Y:S02]  /*4ee0*/  @!UP2 UIADD3 UR4, UPT, UPT, -UR8, UR6, URZ ;  /* 0x000000060804a290 */ /* 0x000fe4000fffe1ff */
[----:B------:R-:W-:Y:S02]  /*4ef0*/  @!UP2 UIADD3 UR6, UPT, UPT, UR8, -UR6, URZ ;  /* 0x800000060806a290 */ /* 0x000fe4000fffe0ff */
[----:B------:R-:W-:Y:S02]  /*4f00*/  @!UP2 UIMAD UR14, UR4, UR5, UR14 ;  /* 0x00000005040ea2a4 */ /* 0x000fe4000f8e020e */
[----:B------:R-:W-:Y:S01]  /*4f10*/  @!UP2 UIMAD UR13, UR6, UR10, UR13 ;  /* 0x0000000a060da2a4 */ /* 0x000fe2000f8e020d */
[----:B------:R-:W-:Y:S11]  /*4f20*/  BRA.U UP3, `(.L_x_91) ;  /* 0x0000000103107547 */ /* 0x000ff6000b800000 */
[----:B------:R-:W-:Y:S04]  /*4f30*/  MOV R6, UR48 ;  /* 0x0000003000067c02 */ /* 0x000fe80008000f00 */
[----:B------:R-:W-:Y:S04]  /*4f40*/  SHF.L.U32 R6, R6, 0x1f, RZ ;  /* 0x0000001f06067819 */ /* 0x000fe800000006ff */
[----:B------:R-:W3:Y:S02]  /*4f50*/  SYNCS.PHASECHK.TRANS64.TRYWAIT P2, [UR21+0x158], R6 ;  /* 0x00015806ff0075a7 */ /* 0x000ee40008041115 */
[----:B---3--:R-:W-:Y:S05]  /*4f60*/  @!P2 BRA `(.L_x_92) ;  /* 0x00000048008ca947 */ /* 0x008fea0003800000 */
.L_x_91:
[----:B------:R-:W-:Y:S05]  /*4f70*/  @!P1 BRA `(.L_x_93) ;  /* 0x0000000000309947 */ /* 0x000fea0003800000 */
[----:B------:R-:W-:Y:S01]  /*4f80*/  ISETP.NE.U32.AND P1, PT, R2, RZ, PT ;  /* 0x000000ff0200720c */ /* 0x000fe20003f25070 */
[----:B------:R-:W3:Y:S01]  /*4f90*/  LDCU.64 UR4, c[0x0][0x358] ;  /* 0x00006b00ff0477ac */ /* 0x000ee20008000a00 */
[----:B------:R-:W-:Y:S02]  /*4fa0*/  IMAD.MOV.U32 R45, RZ, RZ, 0x1 ;  /* 0x00000001ff2d7424 */ /* 0x000fe400078e00ff */
[----:B------:R-:W-:Y:S11]  /*4fb0*/  ISETP.NE.AND.EX P1, PT, R3, RZ, PT, P1 ;  /* 0x000000ff0300720c */ /* 0x000ff60003f25310 */
[----:B------:R-:W-:Y:S02]  /*4fc0*/  @!UPT UIADD3 URZ, UPT, UPT, URZ, URZ, URZ ;  /* 0x000000fffffff290 */ /* 0x000fe4000fffe0ff */
[----:B------:R-:W4:Y:S01]  /*4fd0*/  @P1 LDC.64 R10, c[0x0][0x888] ;  /* 0x00022200ff0a1b82 */ /* 0x000f220000000a00 */
[----:B--2---:R-:W-:Y:S04]  /*4fe0*/  @P1 IMAD R0, R4, UR36, RZ ;  /* 0x0000002404001c24 */ /* 0x004fe8000f8e02ff */
[----:B----4-:R-:W-:Y:S04]  /*4ff0*/  @P1 IMAD.WIDE R10, R0, 0x4, R10 ;  /* 0x00000004000a1825 */ /* 0x010fe800078e020a */
[----:B------:R-:W-:Y:S01]  /*5000*/  HFMA2 R0, -RZ, RZ, 0, 5.9604644775390625e-08 ;  /* 0x00000001ff007431 */ /* 0x000fe200000001ff */
[----:B---3-5:R3:W5:Y:S04]  /*5010*/  @P1 LDG.E R27, desc[UR4][R10.64] ;  /* 0x000000040a1b1981 */ /* 0x028768000c1e1900 */
[----:B------:R-:W-:Y:S01]  /*5020*/  @!P1 PRMT R45, R0, 0x7610, R45 ;  /* 0x00007610002d9816 */ /* 0x000fe2000000002d */
[----:B---3--:R-:W4:Y:S06]  /*5030*/  @!P1 LDC R27, c[0x0][0x880] ;  /* 0x00022000ff1b9b82 */ /* 0x008f2c0000000800 */
.L_x_93:
[----:B----45:R-:W-:Y:S01]  /*5040*/  @!P0 FSETP.EQ.AND P1, PT, R27, RZ, PT ;  /* 0x000000ff1b00820b */ /* 0x030fe20003f22000 */
[----:B------:R-:W-:Y:S01]  /*5050*/  @!UPT UIADD3 URZ, UPT, UPT, URZ, URZ, URZ ;  /* 0x000000fffffff290 */ /* 0x000fe2000fffe0ff */
[----:B------:R-:W-:Y:S11]  /*5060*/  @!P0 BRA `(.L_x_94) ;  /* 0x0000000000188947 */ /* 0x000ff60003800000 */
[----:B------:R-:W-:Y:S02]  /*5070*/  LOP3.LUT P0, RZ, R45, 0xff, RZ, 0xc0, !PT ;  /* 0x000000ff2dff7812 */ /* 0x000fe4000780c0ff */
[----:B------:R-:W-:Y:S04]  /*5080*/  ISETP.NE.U32.AND P1, PT, R2, RZ, PT ;  /* 0x000000ff0200720c */ /* 0x000fe80003f25070 */
[----:B------:R-:W-:Y:S04]  /*5090*/  ISETP.NE.AND.EX P1, PT, R3, RZ, PT, P1 ;  /* 0x000000ff0300720c */ /* 0x000fe80003f25310 */
[----:B------:R-:W-:Y:S03]  /*50a0*/  PLOP3.LUT P1, PT, P1, PT, PT, 0x8, 0x80 ;  /* 0x000000000080781c */ /* 0x000fe60000f2e170 */
[----:B------:R-:W-:Y:S11]  /*50b0*/  @P0 FSETP.EQ.AND P1, PT, R27, RZ, PT ;  /* 0x000000ff1b00020b */ /* 0x000ff60003f22000 */
[----:B------:R-:W-:Y:S02]  /*50c0*/  @!UPT UIADD3 URZ, UPT, UPT, URZ, URZ, URZ ;  /* 0x000000fffffff290 */ /* 0x000fe4000fffe0ff */
.L_x_94:
[----:B------:R-:W3:Y:S01]  /*50d0*/  SYNCS.PHASECHK.TRANS64.TRYWAIT P2, [UR21+0x130], R9 ;  /* 0x00013009ff0075a7 */ /* 0x000ee20008041115 */
[----:B------:R-:W-:Y:S04]  /*50e0*/  ELECT P0, URZ, PT ;  /* 0x0000000000ff782f */ /* 0x000fe80003800000 */
[----:B------:R-:W-:Y:S11]  /*50f0*/  PLOP3.LUT P1, PT, P1, P0, PT, 0xf2, 0x2f ;  /* 0x00000000002f781c */ /* 0x000ff60000f21e72 */
[----:B------:R-:W-:Y:S02]  /*5100*/  @!UPT UIADD3 URZ, UPT, UPT, URZ, URZ, URZ ;  /* 0x000000fffffff290 */ /* 0x000fe4000fffe0ff */
[----:B------:R-:W-:Y:S05]  /*5110*/  @!P1 IADD3 R8, P0, PT, R16, 0x580, RZ ;  /* 0x0000058010089810 */ /* 0x000fea0007f1e0ff */
[----:B--2---:R-:W-:Y:S01]  /*5120*/  @!P1 IMAD.X R6, RZ, RZ, R17, P0 ;  /* 0x000000ffff069224 */ /* 0x004fe200000e0611 */
[----:B---3--:R-:W-:Y:S07]  /*5130*/  @!P2 BRA `(.L_x_95) ;  /* 0x000000480030a947 */ /* 0x008fee0003800000 */
.L_x_208:
[----:B------:R-:W-:Y:S01]  /*5140*/  @!P1 R2UR UR5, R8 ;  /* 0x00000000080592ca */ /* 0x000fe200000e0000 */
[----:B------:R-:W-:Y:S01]  /*5150*/  VOTEU.ALL UP0, P1 ;  /* 0x0000000000ff7886 */ /* 0x000fe20000800000 */
[----:B------:R-:W-:Y:S01]  /*5160*/  @!P1 R2UR UR4, R6 ;  /* 0x00000000060492ca */ /* 0x000fe200000e0000 */
[----:B--2---:R-:W-:Y:S01]  /*5170*/  @!P1 IMAD.MOV.U32 R0, RZ, RZ, 0x1000 ;  /* 0x00001000ff009424 */ /* 0x004fe200078e00ff */
[----:B------:R-:W-:Y:S01]  /*5180*/  UMOV UR6, 0x0 ;  /* 0x0000000000067882 */ /* 0x000fe20000000000 */
[----:B------:R-:W-:Y:S01]  /*5190*/  UMOV UR7, 0x10000000 ;  /* 0x1000000000077882 */ /* 0x000fe20000000000 */
[----:B------:R-:W-:Y:S01]  /*51a0*/  @!UP0 UIADD3 UR32, UPT, UPT, UR21, 0x400, URZ ;  /* 0x0000040015208890 */ /* 0x000fe2000fffe0ff */
[----:B------:R-:W-:Y:S01]  /*51b0*/  @!P1 IADD3 R8, P0, PT, R16, 0x580, RZ ;  /* 0x0000058010089810 */ /* 0x000fe20007f1e0ff */
[----:B------:R-:W-:Y:S04]  /*51c0*/  VOTEU.ALL UP0, P1 ;  /* 0x0000000000ff7886 */ /* 0x000fe80000800000 */
[----:B------:R-:W-:Y:S02]  /*51d0*/  @!P1 IMAD.X R6, RZ, RZ, R17, P0 ;  /* 0x000000ffff069224 */ /* 0x000fe400000e0611 */
[----:B------:R-:W-:Y:S02]  /*51e0*/  IMAD.U32 R10, RZ, RZ, UR5 ;  /* 0x00000005ff0a7e24 */ /* 0x000fe4000f8e00ff */
[----:B------:R-:W-:Y:S03]  /*51f0*/  IMAD.U32 R11, RZ, RZ, UR4 ;  /* 0x00000004ff0b7e24 */ /* 0x000fe6000f8e00ff */
[----:B------:R-:W-:Y:S02]  /*5200*/  @!P1 R2UR UR4, R10 ;  /* 0x000000000a0492ca */ /* 0x000fe400000e0000 */
[----:B------:R-:W-:Y:S11]  /*5210*/  @!P1 R2UR UR5, R11 ;  /* 0x000000000b0592ca */ /* 0x000ff600000e0000 */
[----:B------:R-:W-:Y:S02]  /*5220*/  @!UPT UIADD3 URZ, UPT, UPT, URZ, URZ, URZ ;  /* 0x000000fffffff290 */ /* 0x000fe4000fffe0ff */
[----:B------:R2:W-:Y:S01]  /*5230*/  @!UP0 UTMALDG.3D [UR32], [UR4], desc[UR6] ;  /* 0x00000620040085b4 */ /* 0x0005e20008011000 */
[----:B------:R2:W-:Y:S01]  /*5240*/  @!P1 SYNCS.ARRIVE.TRANS64.RED.A0TR RZ, [UR21+0x110], R0 ;  /* 0x00011000ffff99a7 */ /* 0x0005e20008300415 */
[----:B------:R-:W-:Y:S01]  /*5250*/  SYNCS.ARRIVE.TRANS64.RED.A1T0 RZ, [UR40], RZ ;  /* 0x000000ffffff79a7 */ /* 0x000fe20008100428 */
[----:B------:R-:W3:Y:S02]  /*5260*/  SYNCS.PHASECHK.TRANS64.TRYWAIT P2, [UR21+0x138], R9 ;  /* 0x00013809ff0075a7 */ /* 0x000ee40008041115 */
[----:B--23--:R-:W-:Y:S05]  /*5270*/  @!P2 BRA `(.L_x_96) ;  /* 0x0000004400f8a947 */ /* 0x00cfea0003800000 */
.L_x_210:
        /* <DEDUP_REMOVED lines=8> */
[----:B------:R-:W-:Y:S01]  /*5300*/  @!UP0 UIADD3 UR24, UPT, UPT, UR21, 0x1400, URZ ;  /* 0x0000140015188890 */ /* 0x000fe2000fffe0ff */
[----:B------:R-:W-:Y:S01]  /*5310*/  VOTEU.ALL UP0, P1 ;  /* 0x0000000000ff7886 */ /* 0x000fe20000800000 */
[----:B------:R-:W-:Y:S01]  /*5320*/  UMOV UR27, UR35 ;  /* 0x00000023001b7c82 */ /* 0x000fe20008000000 */
[----:B------:R-:W-:Y:S02]  /*5330*/  UMOV UR28, UR36 ;  /* 0x00000024001c7c82 */ /* 0x000fe40008000000 */
[----:B------:R-:W-:Y:S02]  /*5340*/  IMAD.U32 R10, RZ, RZ, UR5 ;  /* 0x00000005ff0a7e24 */ /* 0x000fe4000f8e00ff */
[----:B------:R-:W-:Y:S02]  /*5350*/  IMAD.U32 R11, RZ, RZ, UR4 ;  /* 0x00000004ff0b7e24 */ /* 0x000fe4000f8e00ff */
[----:B------:R-:W-:Y:S01]  /*5360*/  @!P1 IMAD.X R6, RZ, RZ, R17, P0 ;  /* 0x000000ffff069224 */ /* 0x000fe200000e0611 */
        /* <DEDUP_REMOVED lines=8> */
.L_x_212:
[----:B------:R-:W-:Y:S01]  /*53f0*/  @!P1 R2UR UR5, R8 ;  /* 0x00000000080592ca */ /* 0x000fe200000e0000 */
[----:B------:R-:W-:Y:S01]  /*5400*/  VOTEU.ALL UP0, P1 ;  /* 0x0000000000ff7886 */ /* 0x000fe20000800000 */
[----:B------:R-:W-:Y:S01]  /*5410*/  @!P1 R2UR UR4, R6 ;  /* 0x00000000060492ca */ /* 0x000fe200000e0000 */
[----:B--2---:R-:W-:Y:S01]  /*5420*/  @!P1 IMAD.MOV.U32 R0, RZ, RZ, 0x1000 ;  /* 0x00001000ff009424 */ /* 0x004fe200078e00ff */
[----:B------:R-:W-:Y:S01]  /*5430*/  UMOV UR6, 0x0 ;  /* 0x0000000000067882 */ /* 0x000fe20000000000 */
[----:B------:R-:W-:Y:S01]  /*5440*/  UMOV UR7, 0x10000000 ;  /* 0x1000000000077882 */ /* 0x000fe20000000000 */
[----:B------:R-:W-:Y:S01]  /*5450*/  @!UP0 UIADD3 UR18, UPT, UPT, UR34, 0x40, URZ ;  /* 0x0000004022128890 */ /* 0x000fe2000fffe0ff */
[----:B------:R-:W-:Y:S01]  /*5460*/  VIADD R14, R14, 0x1 ;  /* 0x000000010e0e7836 */ /* 0x000fe20000000000 */
[----:B------:R-:W-:Y:S01]  /*5470*/  @!UP0 UIADD3 UR16, UPT, UPT, UR21, 0x2400, URZ ;  /* 0x0000240015108890 */ /* 0x000fe2000fffe0ff */
[----:B------:R-:W-:Y:S01]  /*5480*/  VOTEU.ALL UP0, P1 ;  /* 0x0000000000ff7886 */ /* 0x000fe20000800000 */
[----:B------:R-:W-:Y:S01]  /*5490*/  UMOV UR19, UR35 ;  /* 0x0000002300137c82 */ /* 0x000fe20008000000 */
[----:B------:R-:W-:Y:S02]  /*54a0*/  UMOV UR20, UR36 ;  /* 0x0000002400147c82 */ /* 0x000fe40008000000 */
        /* <DEDUP_REMOVED lines=10> */
.L_x_214:
[----:B------:R-:W-:Y:S01]  /*5550*/  @!P1 IADD3 R6, P0, PT, R16, 0x580, RZ ;  /* 0x0000058010069810 */ /* 0x000fe20007f1e0ff */
[----:B------:R-:W-:Y:S01]  /*5560*/  VOTEU.ALL UP0, P1 ;  /* 0x0000000000ff7886 */ /* 0x000fe20000800000 */
[----:B------:R-:W-:Y:S01]  /*5570*/  UMOV UR6, 0x0 ;  /* 0x0000000000067882 */ /* 0x000fe20000000000 */
[----:B------:R-:W-:Y:S01]  /*5580*/  UMOV UR7, 0x10000000 ;  /* 0x1000000000077882 */ /* 0x000fe20000000000 */
[----:B------:R-:W-:Y:S01]  /*5590*/  @!P1 R2UR UR5, R6 ;  /* 0x00000000060592ca */ /* 0x000fe200000e0000 */
[----:B--2---:R-:W-:Y:S01]  /*55a0*/  @!P1 IMAD.X R0, RZ, RZ, R17, P0 ;  /* 0x000000ffff009224 */ /* 0x004fe200000e0611 */
[----:B------:R-:W-:Y:S01]  /*55b0*/  @!UP0 UIADD3 UR10, UPT, UPT, UR34, 0x60, URZ ;  /* 0x00000060220a8890 */ /* 0x000fe2000fffe0ff */
[----:B------:R-:W-:Y:S01]  /*55c0*/  R2UR UR18, R47 ;  /* 0x000000002f1272ca */ /* 0x000fe200000e0000 */
[----:B------:R-:W-:Y:S01]  /*55d0*/  @!UP0 UIADD3 UR8, UPT, UPT, UR21, 0x3400, URZ ;  /* 0x0000340015088890 */ /* 0x000fe2000fffe0ff */
[----:B------:R-:W-:Y:S01]  /*55e0*/  R2UR UR16, R48 ;  /* 0x00000000301072ca */ /* 0x000fe200000e0000 */
[----:B------:R-:W-:Y:S01]  /*55f0*/  @!UP0 UIADD3 UR9, UPT, UPT, UR21, 0x128, URZ ;  /* 0x0000012815098890 */ /* 0x000fe2000fffe0ff */
[----:B------:R-:W-:Y:S01]  /*5600*/  @!P1 R2UR UR4, R0 ;  /* 0x00000000000492ca */ /* 0x000fe200000e0000 */
[----:B------:R-:W-:Y:S01]  /*5610*/  VOTEU.ALL UP0, P1 ;  /* 0x0000000000ff7886 */ /* 0x000fe20000800000 */
[----:B------:R-:W-:Y:S01]  /*5620*/  UMOV UR11, UR35 ;  /* 0x00000023000b7c82 */ /* 0x000fe20008000000 */
[----:B------:R-:W-:Y:S01]  /*5630*/  UMOV UR12, UR36 ;  /* 0x00000024000c7c82 */ /* 0x000fe20008000000 */
[C---:B------:R-:W-:Y:S01]  /*5640*/  ISETP.NE.AND P0, PT, R14.reuse, 0x2, PT ;  /* 0x000000020e00780c */ /* 0x040fe20003f05270 */
[----:B------:R-:W-:Y:S01]  /*5650*/  UPLOP3.LUT UP3, UPT, UPT, UPT, UPT, 0x80, 0x8 ;  /* 0x000000000008789c */ /* 0x000fe20003f6f070 */
[----:B------:R-:W-:Y:S01]  /*5660*/  IMAD.U32 R8, RZ, RZ, UR5 ;  /* 0x00000005ff087e24 */ /* 0x000fe2000f8e00ff */
[----:B------:R-:W-:Y:S01]  /*5670*/  LOP3.LUT R15, R15, 0x1, RZ, 0x3c, !PT ;  /* 0x000000010f0f7812 */ /* 0x000fe200078e3cff */
[----:B------:R-:W-:Y:S01]  /*5680*/  UMOV UR36, UR29 ;  /* 0x0000001d00247c82 */ /* 0x000fe20008000000 */
[----:B------:R-:W-:Y:S01]  /*5690*/  SEL R0, RZ, 0x1, P0 ;  /* 0x00000001ff007807 */ /* 0x000fe20000000000 */
[----:B------:R-:W-:Y:S01]  /*56a0*/  UIADD3 UR20, UPT, UPT, UR13, UR18, URZ ;  /* 0x000000120d147290 */ /* 0x000fe2000fffe0ff */
[----:B------:R-:W-:Y:S01]  /*56b0*/  SEL R14, R14, RZ, P0 ;  /* 0x000000ff0e0e7207 */ /* 0x000fe20000000000 */
[----:B------:R-:W-:Y:S01]  /*56c0*/  UIADD3 UR16, UPT, UPT, UR14, UR16, URZ ;  /* 0x000000100e107290 */ /* 0x000fe2000fffe0ff */
[----:B------:R-:W-:Y:S01]  /*56d0*/  IMAD.U32 R9, RZ, RZ, UR4 ;  /* 0x00000004ff097e24 */ /* 0x000fe2000f8e00ff */
[----:B------:R-:W-:Y:S02]  /*56e0*/  @!P1 R2UR UR4, R8 ;  /* 0x00000000080492ca */ /* 0x000fe400000e0000 */
[----:B------:R-:W-:Y:S02]  /*56f0*/  LOP3.LUT R13, R13, R0, RZ, 0x3c, !PT ;  /* 0x000000000d0d7212 */ /* 0x000fe400078e3cff */
[----:B------:R-:W-:Y:S11]  /*5700*/  @!P1 R2UR UR5, R9 ;  /* 0x00000000090592ca */ /* 0x000ff600000e0000 */
[----:B------:R-:W-:Y:S02]  /*5710*/  @!UPT UIADD3 URZ, UPT, UPT, URZ, URZ, URZ ;  /* 0x000000fffffff290 */ /* 0x000fe4000fffe0ff */
[----:B------:R2:W-:Y:S01]  /*5720*/  @!UP0 UTMALDG.3D [UR8], [UR4], desc[UR6] ;  /* 0x00000608040085b4 */ /* 0x0005e20008011000 */
[----:B------:R2:W-:Y:S01]  /*5730*/  @!P1 SYNCS.ARRIVE.TRANS64.RED.A0TR RZ, [UR21+0x128], R7 ;  /* 0x00012807ffff99a7 */ /* 0x0005e20008300415 */
[----:B------:R-:W-:Y:S01]  /*5740*/  SYNCS.ARRIVE.TRANS64.RED.A1T0 RZ, [UR37], RZ ;  /* 0x000000ffffff79a7 */ /* 0x000fe20008100425 */
[----:B------:R-:W-:Y:S05]  /*5750*/  BRA.U UP1, `(.L_x_99) ;  /* 0xfffffff101707547 */ /* 0x000fea000b83ffff */
[----:B------:R-:W-:-:S04]  /*5760*/  SHF.L.U32 R2, R15, 0x1f, RZ ;  /* 0x0000001f0f027819 */ /* 0x000fc800000006ff */
[----:B------:R-:W3:Y:S02]  /*5770*/  SYNCS.PHASECHK.TRANS64.TRYWAIT P0, [UR21+0x130], R2 ;  /* 0x00013002ff0075a7 */ /* 0x000ee40008001115 */
[----:B---3--:R-:W-:Y:S05]  /*5780*/  @!P0 BRA `(.L_x_100) ;  /* 0x0000004000fc8947 */ /* 0x008fea0003800000 */
.L_x_216:
[----:B------:R-:W4:Y:S02]  /*5790*/  SYNCS.PHASECHK.TRANS64.TRYWAIT P0, [UR21+0x138], R2 ;  /* 0x00013802ff0075a7 */ /* 0x000f240008001115 */
[----:B----4-:R-:W-:Y:S05]  /*57a0*/  @!P0 BRA `(.L_x_101) ;  /* 0x00000044000c8947 */ /* 0x010fea0003800000 */
.L_x_218:
[----:B------:R-:W4:Y:S02]  /*57b0*/  SYNCS.PHASECHK.TRANS64.TRYWAIT P0, [UR21+0x140], R2 ;  /* 0x00014002ff0075a7 */ /* 0x000f240008001115 */
[----:B----4-:R-:W-:Y:S05]  /*57c0*/  @!P0 BRA `(.L_x_102) ;  /* 0x00000044001c8947 */ /* 0x010fea0003800000 */
.L_x_220:
[----:B---3--:R-:W-:-:S07]  /*57d0*/  MOV R0, UR21 ;  /* 0x0000001500007c02 */ /* 0x008fce0008000f00 */
.L_x_103:
[----:B---3--:R-:W-:-:S04]  /*57e0*/  SHF.L.U32 R2, R15, 0x1f, RZ ;  /* 0x0000001f0f027819 */ /* 0x008fc800000006ff */
[----:B------:R3:W4:Y:S03]  /*57f0*/  SYNCS.PHASECHK.TRANS64.TRYWAIT P0, [R0+URZ+0x148], R2 ;  /* 0x00014802000075a7 */ /* 0x00072600080011ff */
[----:B----4-:R-:W-:Y:S05]  /*5800*/  @!P0 NANOSLEEP.SYNCS 0x989680 ;  /* 0x009896800000895d */ /* 0x010fea0003900000 */
[----:B------:R-:W4:Y:S02]  /*5810*/  @!P0 SYNCS.PHASECHK.TRANS64 P0, [R0+URZ+0x148], R2 ;  /* 0x00014802000085a7 */ /* 0x000f2400080010ff */
[----:B-12-4-:R-:W-:Y:S05]  /*5820*/  @P0 EXIT ;  /* 0x000000000000094d */ /* 0x016fea0003800000 */
[----:B------:R-:W-:Y:S05]  /*5830*/  BRA `(.L_x_103) ;  /* 0xfffffffc00e87947 */ /* 0x000fea000383ffff */
.L_x_88:
[----:B------:R-:W-:-:S06]  /*5840*/  UISETP.GE.AND UP0, UPT, UR17, 0x4, UPT ;  /* 0x000000041100788c */ /* 0x000fcc000bf06270 */
[----:B------:R-:W-:-:S13]  /*5850*/  PLOP3.LUT P0, PT, PT, PT, UP0, 0x80, 0x8 ;  /* 0x000000000008781c */ /* 0x000fda0003f0f008 */
[----:B------:R-:W-:Y:S05]  /*5860*/  @!P0 EXIT ;  /* 0x000000000000894d */ /* 0x000fea0003800000 */
[----:B------:R-:W1:Y:S08]  /*5870*/  S2UR UR4, SR_CgaCtaId ;  /* 0x00000000000479c3 */ /* 0x000e700000008800 */
[----:B------:R-:W-:Y:S01]  /*5880*/  BAR.SYNC.DEFER_BLOCKING 0x6, 0xa0 ;  /* 0x0182800000007b1d */ /* 0x000fe20000010000 */
[C---:B------:R-:W-:Y:S01]  /*5890*/  IMAD.SHL.U32 R3, R57.reuse, 0x20, RZ ;  /* 0x0000002039037824 */ /* 0x040fe200078e00ff */
[C---:B------:R-:W-:Y:S01]  /*58a0*/  LOP3.LUT P0, RZ, R57.reuse, 0x4, RZ, 0xc0, !PT ;  /* 0x0000000439ff7812 */ /* 0x040fe2000780c0ff */
[C---:B------:R-:W-:Y:S01]  /*58b0*/  IMAD.SHL.U32 R2, R57.reuse, 0x10, RZ ;  /* 0x0000001039027824 */ /* 0x040fe200078e00ff */
[----:B------:R-:W-:Y:S01]  /*58c0*/  CS2R R52, SRZ ;  /* 0x0000000000347805 */ /* 0x000fe2000001ff00 */
[----:B------:R-:W-:Y:S01]  /*58d0*/  IMAD.SHL.U32 R44, R57, 0x4, RZ ;  /* 0x00000004392c7824 */ /* 0x000fe200078e00ff */
[----:B------:R-:W-:-:S02]  /*58e0*/  UMOV UR44, 0x400 ;  /* 0x00000400002c7882 */ /* 0x000fc40000000000 */
[----:B------:R-:W2:Y:S01]  /*58f0*/  LDC.64 R42, c[0x0][0x8b0] ;  /* 0x00022c00ff2a7b82 */ /* 0x000ea20000000a00 */
[----:B------:R-:W-:Y:S01]  /*5900*/  LOP3.LUT R4, R3, 0xc0, RZ, 0xc0, !PT ;  /* 0x000000c003047812 */ /* 0x000fe200078ec0ff */
[----:B------:R-:W-:Y:S01]  /*5910*/  IMAD.U32 R23, R57, 0x10000, RZ ;  /* 0x0001000039177824 */ /* 0x000fe200078e00ff */
[----:B------:R-:W-:Y:S01]  /*5920*/  LOP3.LUT R2, R2, 0x600, RZ, 0xc0, !PT ;  /* 0x0000060002027812 */ /* 0x000fe200078ec0ff */
[----:B------:R-:W-:Y:S01]  /*5930*/  IMAD.MOV.U32 R56, RZ, RZ, 0x20 ;  /* 0x00000020ff387424 */ /* 0x000fe200078e00ff */
[----:B------:R-:W-:Y:S01]  /*5940*/  LOP3.LUT R44, R4, 0x18, R44, 0xf8, !PT ;  /* 0x00000018042c7812 */ /* 0x000fe200078ef82c */
[----:B------:R-:W-:Y:S01]  /*5950*/  IMAD.MOV.U32 R55, RZ, RZ, 0x1 ;  /* 0x00000001ff377424 */ /* 0x000fe200078e00ff */
[----:B------:R-:W-:Y:S01]  /*5960*/  SHF.R.U32.HI R4, RZ, 0x1, R57 ;  /* 0x00000001ff047819 */ /* 0x000fe20000011639 */
[----:B------:R-:W3:Y:S01]  /*5970*/  LDC.64 R40, c[0x0][0x8a8] ;  /* 0x00022a00ff287b82 */ /* 0x000ee20000000a00 */
[--C-:B------:R-:W-:Y:S01]  /*5980*/  LOP3.LUT R2, R2, 0x20, R3.reuse, 0xf8, !PT ;  /* 0x0000002002027812 */ /* 0x100fe200078ef803 */
[----:B------:R-:W-:Y:S01]  /*5990*/  IMAD.MOV.U32 R22, RZ, RZ, RZ ;  /* 0x000000ffff167224 */ /* 0x000fe200078e00ff */
[----:B------:R-:W-:Y:S01]  /*59a0*/  LOP3.LUT R23, R23, 0x600000, RZ, 0xc0, !PT ;  /* 0x0060000017177812 */ /* 0x000fe200078ec0ff */
[----:B------:R-:W-:Y:S01]  /*59b0*/  IMAD.MOV.U32 R54, RZ, RZ, RZ ;  /* 0x000000ffff367224 */ /* 0x000fe200078e00ff */
[----:B------:R-:W-:Y:S01]  /*59c0*/  LOP3.LUT R44, R44, 0x8, R4, 0x78, !PT ;  /* 0x000000082c2c7812 */ /* 0x000fe200078e7804 */
[----:B------:R-:W4:Y:S01]  /*59d0*/  LDCU UR59, c[0x0][0x370] ;  /* 0x00006e00ff3b77ac */ /* 0x000f220008000800 */
[----:B------:R-:W-:-:S02]  /*59e0*/  LOP3.LUT R2, R2, 0x100, R3, 0xf8, !PT ;  /* 0x0000010002027812 */ /* 0x000fc400078ef803 */
[----:B------:R-:W-:Y:S01]  /*59f0*/  LOP3.LUT R57, R57, 0x60, RZ, 0xc0, !PT ;  /* 0x0000006039397812 */ /* 0x000fe200078ec0ff */
[----:B-1----:R-:W-:Y:S01]  /*5a00*/  ULEA UR44, UR4, UR44, 0x18 ;  /* 0x0000002c042c7291 */ /* 0x002fe2000f8ec0ff */
[----:B------:R-:W-:Y:S01]  /*5a10*/  LOP3.LUT R44, R2, R44, RZ, 0xfc, !PT ;  /* 0x0000002c022c7212 */ /* 0x000fe200078efcff */
[----:B------:R-:W1:Y:S01]  /*5a20*/  LDCU UR43, c[0x0][0xb0c] ;  /* 0x00016180ff2b77ac */ /* 0x000e620008000800 */
[----:B------:R-:W-:Y:S01]  /*5a30*/  SEL R56, R56, 0xffffffe0, !P0 ;  /* 0xffffffe038387807 */ /* 0x000fe20004000000 */
[----:B------:R-:W-:Y:S01]  /*5a40*/  UIADD3 UR4, UPT, UPT, UR44, 0x400, URZ ;  /* 0x000004002c047890 */ /* 0x000fe2000fffe0ff */
[----:B------:R-:W1:Y:S04]  /*5a50*/  LDCU UR39, c[0x0][0xb30] ;  /* 0x00016600ff2777ac */ /* 0x000e680008000800 */
[----:B------:R-:W4:Y:S01]  /*5a60*/  LDS R0, [UR44+0x210] ;  /* 0x0002102cff007984 */ /* 0x000f220008000800 */
[----:B------:R-:W-:Y:S01]  /*5a70*/  IMAD.U32 R50, RZ, RZ, UR4 ;  /* 0x00000004ff327e24 */ /* 0x000fe2000f8e00ff */
[----:B------:R-:W1:Y:S01]  /*5a80*/  LDCU.64 UR56, c[0x0][0x888] ;  /* 0x00011100ff3877ac */ /* 0x000e620008000a00 */
[----:B------:R-:W1:Y:S01]  /*5a90*/  LDCU.64 UR40, c[0x0][0xb28] ;  /* 0x00016500ff2877ac */ /* 0x000e620008000a00 */
[----:B------:R-:W1:Y:S01]  /*5aa0*/  LDCU.64 UR62, c[0x0][0x890] ;  /* 0x00011200ff3e77ac */ /* 0x000e620008000a00 */
[----:B------:R-:W1:Y:S01]  /*5ab0*/  LDCU.128 UR52, c[0x0][0xb10] ;  /* 0x00016200ff3477ac */ /* 0x000e620008000c00 */
[----:B------:R-:W1:Y:S01]  /*5ac0*/  LDCU UR58, c[0x0][0x374] ;  /* 0x00006e80ff3a77ac */ /* 0x000e620008000800 */
[----:B------:R-:W-:Y:S01]  /*5ad0*/  UMOV UR47, URZ ;  /* 0x000000ff002f7c82 */ /* 0x000fe20008000000 */
[----:B------:R-:W-:Y:S01]  /*5ae0*/  UMOV UR46, URZ ;  /* 0x000000ff002e7c82 */ /* 0x000fe20008000000 */
[----:B-1234-:R-:W-:-:S07]  /*5af0*/  IMAD.IADD R23, R0, 0x1, R23 ;  /* 0x0000000100177824 */ /* 0x01efce00078e0217 */
.L_x_147:
[C---:B------:R-:W-:Y:S02]  /*5b00*/  LEA R3, R52.reuse, UR44, 0x3 ;  /* 0x0000002c34037c11 */ /* 0x040fe4000f8e18ff */
[----:B------:R-:W-:Y:S02]  /*5b10*/  SHF.L.U32 R0, R53, 0x1f, RZ ;  /* 0x0000001f35007819 */ /* 0x000fe400000006ff */
[----:B-1----:R-:W-:Y:S02]  /*5b20*/  LEA R4, R52, UR44, 0x4 ;  /* 0x0000002c34047c11 */ /* 0x002fe4000f8e20ff */
[----:B------:R-:W1:Y:S02]  /*5b30*/  SYNCS.PHASECHK.TRANS64.TRYWAIT P0, [R3+URZ+0x160], R0 ;  /* 0x00016000030075a7 */ /* 0x000e6400080011ff */
[----:B-12---:R-:W-:Y:S05]  /*5b40*/  @!P0 BRA `(.L_x_104) ;  /* 0x0000004000548947 */ /* 0x006fea0003800000 */
.L_x_221:
        /* <DEDUP_REMOVED lines=8> */
[----:B--2---:R-:W-:Y:S11]  /*5bd0*/  LOP3.LUT P0, RZ, R6, 0x1, RZ, 0xc0, !PT ;  /* 0x0000000106ff7812 */ /* 0x004ff6000780c0ff */
[----:B------:R-:W-:Y:S02]  /*5be0*/  @!UPT UIADD3 URZ, UPT, UPT, URZ, URZ, URZ ;  /* 0x000000fffffff290 */ /* 0x000fe4000fffe0ff */
[----:B---3--:R-:W-:Y:S01]  /*5bf0*/  VOTEU.ANY UP1, P0 ;  /* 0x0000000000ff7886 */ /* 0x008fe20000020100 */
[----:B------:R-:W-:Y:S01]  /*5c00*/  PLOP3.LUT P0, PT, PT, PT, UP1, 0x80, 0x8 ;  /* 0x000000000008781c */ /* 0x000fe20003f0f018 */
[----:B------:R-:W-:Y:S11]  /*5c10*/  UP2UR UR61, UPR, URZ, 0x2 ;  /* 0x00000002ff3d7883 */ /* 0x000ff60008000000 */
[----:B------:R-:W-:Y:S01]  /*5c20*/  @!UPT UIADD3 URZ, UPT, UPT, URZ, URZ, URZ ;  /* 0x000000fffffff290 */ /* 0x000fe2000fffe0ff */
[----:B-1----:R-:W-:Y:S02]  /*5c30*/  @P0 SHF.R.U32.HI R0, RZ, 0x10, R5 ;  /* 0x00000010ff000819 */ /* 0x002fe40000011605 */
        /* <DEDUP_REMOVED lines=12> */
[----:B------:R-:W2:Y:S01]  /*5d00*/  LDCU UR12, c[0x0][0xb20] ;  /* 0x00016400ff0c77ac */ /* 0x000ea20008000800 */
[----:B------:R-:W-:Y:S02]  /*5d10*/  UIMAD.WIDE.U32 UR4, UR58, UR55, URZ ;  /* 0x000000373a0472a5 */ /* 0x000fe4000f8e00ff */
[----:B------:R-:W-:Y:S02]  /*5d20*/  UIMAD.WIDE.U32 UR6, UR59, UR52, URZ ;  /* 0x000000343b0672a5 */ /* 0x000fe4000f8e00ff */
[----:B------:R-:W-:Y:S02]  /*5d30*/  UISETP.NE.AND UP0, UPT, UR54, 0x1, UPT ;  /* 0x000000013600788c */ /* 0x000fe4000bf05270 */
[----:B------:R-:W-:Y:S02]  /*5d40*/  UIMAD.WIDE.U32 UR8, UR37, UR55, URZ ;  /* 0x00000037250872a5 */ /* 0x000fe4000f8e00ff */
[----:B------:R-:W-:Y:S02]  /*5d50*/  UIMAD.WIDE.U32 UR10, UR38, UR52, URZ ;  /* 0x00000034260a72a5 */ /* 0x000fe4000f8e00ff */
[----:B------:R-:W-:Y:S02]  /*5d60*/  UISETP.NE.AND UP1, UPT, UR43, 0x1, UPT ;  /* 0x000000012b00788c */ /* 0x000fe4000bf25270 */
[----:B------:R-:W-:Y:S01]  /*5d70*/  UISETP.NE.AND UP2, UPT, UR42, 0x1, UPT ;  /* 0x000000012a00788c */ /* 0x000fe2000bf45270 */
[----:B------:R-:W-:Y:S02]  /*5d80*/  UMOV UR4, UR5 ;  /* 0x0000000500047c82 */ /* 0x000fe40008000000 */
[----:B--2---:R-:W-:Y:S03]  /*5d90*/  USHF.R.U32.HI UR5, URZ, UR12, UR4 ;  /* 0x0000000cff057299 */ /* 0x004fe60008011604 */
[----:B------:R-:W-:Y:S02]  /*5da0*/  UMOV UR4, UR7 ;  /* 0x0000000700047c82 */ /* 0x000fe40008000000 */
[----:B------:R-:W-:Y:S02]  /*5db0*/  USHF.R.U32.HI UR7, URZ, UR53, UR4 ;  /* 0x00000035ff077299 */ /* 0x000fe40008011604 */
[----:B------:R-:W-:Y:S02]  /*5dc0*/  USEL UR4, UR58, UR5, !UP0 ;  /* 0x000000053a047287 */ /* 0x000fe4000c000000 */
[----:B------:R-:W-:Y:S01]  /*5dd0*/  USEL UR7, UR59, UR7, !UP1 ;  /* 0x000000073b077287 */ /* 0x000fe2000c800000 */
[----:B------:R-:W-:Y:S01]  /*5de0*/  UMOV UR5, UR9 ;  /* 0x0000000900057c82 */ /* 0x000fe20008000000 */
[----:B------:R-:W-:Y:S02]  /*5df0*/  UIMAD.WIDE.U32 UR8, UR4, UR40, URZ ;  /* 0x00000028040872a5 */ /* 0x000fe4000f8e00ff */
[----:B------:R-:W-:Y:S03]  /*5e00*/  USHF.R.U32.HI UR6, URZ, UR12, UR5 ;  /* 0x0000000cff067299 */ /* 0x000fe60008011605 */
[----:B------:R-:W-:Y:S01]  /*5e10*/  UMOV UR5, UR11 ;  /* 0x0000000b00057c82 */ /* 0x000fe20008000000 */
[----:B------:R-:W-:Y:S02]  /*5e20*/  UIMAD.WIDE.U32 UR10, UR7, UR40, URZ ;  /* 0x00000028070a72a5 */ /* 0x000fe4000f8e00ff */
[----:B------:R-:W-:Y:S02]  /*5e30*/  USHF.R.U32.HI UR12, URZ, UR53, UR5 ;  /* 0x00000035ff0c7299 */ /* 0x000fe40008011605 */
[----:B------:R-:W-:Y:S01]  /*5e40*/  USEL UR6, UR37, UR6, !UP0 ;  /* 0x0000000625067287 */ /* 0x000fe2000c000000 */
[----:B------:R-:W-:Y:S02]  /*5e50*/  UMOV UR5, UR9 ;  /* 0x0000000900057c82 */ /* 0x000fe40008000000 */
[----:B------:R-:W-:Y:S01]  /*5e60*/  UMOV UR10, UR11 ;  /* 0x0000000b000a7c82 */ /* 0x000fe20008000000 */
[----:B------:R-:W-:Y:S02]  /*5e70*/  @UP2 USHF.R.U32.HI UR4, URZ, UR41, UR5 ;  /* 0x00000029ff042299 */ /* 0x000fe40008011605 */
[----:B------:R-:W-:Y:S02]  /*5e80*/  @UP2 USHF.R.U32.HI UR7, URZ, UR41, UR10 ;  /* 0x00000029ff072299 */ /* 0x000fe4000801160a */
[----:B------:R-:W-:Y:S02]  /*5e90*/  UIMAD UR4, UR42, UR4, URZ ;  /* 0x000000042a0472a4 */ /* 0x000fe4000f8e02ff */
        /* <DEDUP_REMOVED lines=8> */
[----:B------:R-:W-:Y:S02]  /*5f20*/  USEL UR11, UR6, UR4, !UP2 ;  /* 0x00000004060b7287 */ /* 0x000fe4000d000000 */
[----:B------:R-:W-:Y:S02]  /*5f30*/  UIADD3 UR8, UPT, UPT, -UR5, URZ, URZ ;  /* 0x000000ff05087290 */ /* 0x000fe4000fffe1ff */
[----:B------:R-:W-:Y:S01]  /*5f40*/  UIADD3 UR10, UPT, UPT, -UR11, URZ, URZ ;  /* 0x000000ff0b0a7290 */ /* 0x000fe2000fffe1ff */
[----:B------:R-:W-:Y:S01]  /*5f50*/  @!UP0 UMOV UR4, UR9 ;  /* 0x0000000900048c82 */ /* 0x000fe20008000000 */
[----:B------:R-:W-:Y:S02]  /*5f60*/  UIADD3 UR9, UPT, UPT, -UR6, URZ, URZ ;  /* 0x000000ff06097290 */ /* 0x000fe4000fffe1ff */
[----:B------:R-:W-:Y:S02]  /*5f70*/  @!UP0 USHF.R.U32.HI UR4, URZ, UR41, UR4 ;  /* 0x00000029ff048299 */ /* 0x000fe40008011604 */
[----:B------:R-:W-:Y:S02]  /*5f80*/  UIMAD UR10, UR42, UR10, UR6 ;  /* 0x0000000a2a0a72a4 */ /* 0x000fe4000f8e0206 */
[----:B------:R-:W-:Y:S04]  /*5f90*/  @!UP0 USEL UR4, UR5, UR4, !UP2 ;  /* 0x0000000405048287 */ /* 0x000fe8000d000000 */
[----:B------:R-:W-:Y:S02]  /*5fa0*/  @!UP0 UIMAD UR10, UR7, UR10, UR4 ;  /* 0x0000000a070a82a4 */ /* 0x000fe4000f8e0204 */
[----:B------:R-:W-:Y:S02]  /*5fb0*/  @!UP0 UIADD3 UR11, UPT, UPT, UR11, -UR4, URZ ;  /* 0x800000040b0b8290 */ /* 0x000fe4000fffe0ff */
[----:B------:R-:W-:Y:S02]  /*5fc0*/  UIMAD UR7, UR43, UR8, UR38 ;  /* 0x000000082b0772a4 */ /* 0x000fe4000f8e0226 */
[----:B------:R-:W-:Y:S02]  /*5fd0*/  @!UP0 UIMAD UR6, UR11, UR42, UR5 ;  /* 0x0000002a0b0682a4 */ /* 0x000fe4000f8e0205 */
[----:B------:R-:W-:Y:S01]  /*5fe0*/  UIMAD UR4, UR54, UR9, UR37 ;  /* 0x00000009360472a4 */ /* 0x000fe2000f8e0225 */
[----:B------:R-:W-:Y:S02]  /*5ff0*/  @!UP0 UMOV UR5, UR10 ;  /* 0x0000000a00058c82 */ /* 0x000fe40008000000 */
[----:B------:R-:W-:Y:S02]  /*6000*/  UIMAD UR38, UR5, UR43, UR7 ;  /* 0x0000002b052672a4 */ /* 0x000fe4000f8e0207 */
[----:B------:R-:W-:Y:S11]  /*6010*/  UIMAD UR37, UR6, UR54, UR4 ;  /* 0x00000036062572a4 */ /* 0x000ff6000f8e0204 */
[----:B------:R-:W-:Y:S01]  /*6020*/  @!UPT UIADD3 URZ, UPT, UPT, URZ, URZ, URZ ;  /* 0x000000fffffff290 */ /* 0x000fe2000fffe0ff */
.L_x_105:
[----:B------:R-:W-:Y:S01]  /*6030*/  UISETP.NE.AND UP0, UPT, UR39, 0x1, UPT ;  /* 0x000000012700788c */ /* 0x000fe2000bf05270 */
[----:B------:R-:W-:Y:S01]  /*6040*/  LOP3.LUT P0, RZ, R50, 0x1b0, RZ, 0xc0, !PT ;  /* 0x000001b032ff7812 */ /* 0x000fe2000780c0ff */
[----:B------:R-:W-:Y:S01]  /*6050*/  USHF.L.U32 UR50, UR16, 0x6, URZ ;  /* 0x0000000610327899 */ /* 0x000fe200080006ff */
[----:B------:R-:W-:Y:S01]  /*6060*/  BSSY.RECONVERGENT B6, `(.L_x_106) ;  /* 0x0000034000067945 */ /* 0x000fe20003800200 */
[----:B------:R-:W-:Y:S01]  /*6070*/  USHF.L.U32 UR49, UR20, 0x7, URZ ;  /* 0x0000000714317899 */ /* 0x000fe200080006ff */
[----:B------:R-:W-:Y:S06]  /*6080*/  IADD3 R52, PT, PT, R52, 0x1, RZ ;  /* 0x0000000134347810 */ /* 0x000fec0007ffe0ff */
[----:B------:R-:W2:Y:S01]  /*6090*/  @!UP0 LDCU.128 UR12, c[0x0][0xb10] ;  /* 0x00016200ff0c87ac */ /* 0x000ea20008000c00 */
[----:B------:R-:W3:Y:S01]  /*60a0*/  @!UP0 LDCU UR5, c[0x0][0xb0c] ;  /* 0x00016180ff0587ac */ /* 0x000ee20008000800 */
[----:B------:R-:W4:Y:S01]  /*60b0*/  @!UP0 LDCU UR10, c[0x0][0xb20] ;  /* 0x00016400ff0a87ac */ /* 0x000f220008000800 */
[----:B--2---:R-:W-:Y:S02]  /*60c0*/  UIMAD.WIDE.U32 UR8, UR38, UR12, URZ ;  /* 0x0000000c260872a5 */ /* 0x004fe4000f8e00ff */
[----:B------:R-:W-:Y:S02]  /*60d0*/  UIMAD.WIDE.U32 UR6, UR37, UR15, URZ ;  /* 0x0000000f250672a5 */ /* 0x000fe4000f8e00ff */
[----:B------:R-:W-:Y:S03]  /*60e0*/  @!UP0 UISETP.NE.AND UP1, UPT, UR14, 0x1, UPT ;  /* 0x000000010e00888c */ /* 0x000fe6000bf25270 */
[----:B------:R-:W-:Y:S01]  /*60f0*/  @!UP0 UMOV UR4, UR9 ;  /* 0x0000000900048c82 */ /* 0x000fe20008000000 */
[----:B---3--:R-:W-:Y:S02]  /*6100*/  @!UP0 UISETP.NE.AND UP2, UPT, UR5, 0x1, UPT ;  /* 0x000000010500888c */ /* 0x008fe4000bf45270 */
[----:B------:R-:W-:Y:S01]  /*6110*/  @!UP0 USHF.R.U32.HI UR4, URZ, UR13, UR4 ;  /* 0x0000000dff048299 */ /* 0x000fe20008011604 */
[----:B------:R-:W-:Y:S02]  /*6120*/  @!UP0 UMOV UR6, UR7 ;  /* 0x0000000700068c82 */ /* 0x000fe40008000000 */
[----:B----4-:R-:W-:Y:S02]  /*6130*/  @!UP0 USHF.R.U32.HI UR6, URZ, UR10, UR6 ;  /* 0x0000000aff068299 */ /* 0x010fe40008011606 */
[----:B------:R-:W-:Y:S02]  /*6140*/  @!UP0 USEL UR7, UR38, UR4, !UP2 ;  /* 0x0000000426078287 */ /* 0x000fe4000d000000 */
[----:B------:R-:W-:Y:S04]  /*6150*/  @!UP0 USEL UR6, UR37, UR6, !UP1 ;  /* 0x0000000625068287 */ /* 0x000fe8000c800000 */
[----:B------:R-:W-:Y:S02]  /*6160*/  @!UP0 UIADD3 UR4, UPT, UPT, -UR7, UR6, URZ ;  /* 0x0000000607048290 */ /* 0x000fe4000fffe1ff */
[----:B------:R-:W-:Y:S02]  /*6170*/  @!UP0 UIADD3 UR6, UPT, UPT, UR7, -UR6, URZ ;  /* 0x8000000607068290 */ /* 0x000fe4000fffe0ff */
[----:B------:R-:W-:Y:S02]  /*6180*/  @!UP0 UIMAD UR38, UR4, UR5, UR38 ;  /* 0x00000005042682a4 */ /* 0x000fe4000f8e0226 */
[----:B------:R-:W-:Y:S01]  /*6190*/  @!UP0 UIMAD UR37, UR6, UR14, UR37 ;  /* 0x0000000e062582a4 */ /* 0x000fe2000f8e0225 */
[----:B------:R-:W-:Y:S11]  /*61a0*/  @!P0 BRA `(.L_x_107) ;  /* 0x00000000007c8947 */ /* 0x000ff60003800000 */
[----:B------:R-:W2:Y:S01]  /*61b0*/  LDCU.64 UR8, c[0x4][0x80] ;  /* 0x01001000ff0877ac */ /* 0x000ea20008000a00 */
[----:B------:R-:W-:Y:S01]  /*61c0*/  MOV R2, 0x0 ;  /* 0x0000000000027802 */ /* 0x000fe20000000f00 */
[----:B------:R-:W-:Y:S02]  /*61d0*/  HFMA2 R12, -RZ, RZ, 0, 5.9604644775390625e-08 ;  /* 0x00000001ff0c7431 */ /* 0x000fe400000001ff */
[----:B------:R-:W-:Y:S01]  /*61e0*/  IMAD.MOV.U32 R8, RZ, RZ, 0x70 ;  /* 0x00000070ff087424 */ /* 0x000fe200078e00ff */
[----:B------:R3:W4:Y:S01]  /*61f0*/  LDC.64 R14, c[0x4][R2] ;  /* 0x01000000020e7b82 */ /* 0x0007220000000a00 */
[----:B------:R-:W1:Y:S01]  /*6200*/  LDCU.64 UR6, c[0x4][0x88] ;  /* 0x01001100ff0677ac */ /* 0x000e620008000a00 */
[----:B------:R-:W-:Y:S01]  /*6210*/  IMAD.MOV.U32 R13, RZ, RZ, RZ ;  /* 0x000000ffff0d7224 */ /* 0x000fe200078e00ff */
[----:B------:R-:W1:Y:S01]  /*6220*/  LDCU.64 UR4, c[0x4][0x8] ;  /* 0x01000100ff0477ac */ /* 0x000e620008000a00 */
[----:B--2---:R-:W-:Y:S01]  /*6230*/  MOV R5, UR9 ;  /* 0x0000000900057c02 */ /* 0x004fe20008000f00 */
[----:B------:R-:W-:Y:S01]  /*6240*/  IMAD.U32 R4, RZ, RZ, UR8 ;  /* 0x00000008ff047e24 */ /* 0x000fe2000f8e00ff */
[----:B-1----:R-:W-:Y:S01]  /*6250*/  MOV R7, UR7 ;  /* 0x0000000700077c02 */ /* 0x002fe20008000f00 */
[----:B------:R-:W-:Y:S01]  /*6260*/  IMAD.U32 R6, RZ, RZ, UR6 ;  /* 0x00000006ff067e24 */ /* 0x000fe2000f8e00ff */
[----:B------:R-:W-:Y:S01]  /*6270*/  MOV R11, UR5 ;  /* 0x00000005000b7c02 */ /* 0x000fe20008000f00 */
[----:B------:R-:W-:Y:S02]  /*6280*/  IMAD.U32 R10, RZ, RZ, UR4 ;  /* 0x00000004ff0a7e24 */ /* 0x000fe4000f8e00ff */
[----:B------:R-:W-:Y:S07]  /*6290*/  LEPC R20, `(.L_x_108) ;  /* 0x000000001014794e */ /* 0x000fee0000000000 */
[----:B---345:R-:W-:Y:S05]  /*62a0*/  CALL.ABS.NOINC R14 ;  /* 0x000000000e007343 */ /* 0x038fea0003c00000 */
.L_x_108:
[----:B------:R-:W1:Y:S01]  /*62b0*/  LDCU.64 UR8, c[0x4][0x80] ;  /* 0x01001000ff0877ac */ /* 0x000e620008000a00 */
[----:B------:R-:W2:Y:S01]  /*62c0*/  LDC.64 R2, c[0x4][R2] ;  /* 0x0100000002027b82 */ /* 0x000ea20000000a00 */
[----:B------:R-:W-:Y:S02]  /*62d0*/  HFMA2 R12, -RZ, RZ, 0, 5.9604644775390625e-08 ;  /* 0x00000001ff0c7431 */ /* 0x000fe400000001ff */
[----:B------:R-:W-:Y:S02]  /*62e0*/  IMAD.MOV.U32 R8, RZ, RZ, 0x70 ;  /* 0x00000070ff087424 */ /* 0x000fe400078e00ff */
[----:B------:R-:W-:Y:S01]  /*62f0*/  IMAD.MOV.U32 R13, RZ, RZ, RZ ;  /* 0x000000ffff0d7224 */ /* 0x000fe200078e00ff */
[----:B------:R-:W3:Y:S01]  /*6300*/  LDCU.64 UR6, c[0x4][0x88] ;  /* 0x01001100ff0677ac */ /* 0x000ee20008000a00 */
[----:B------:R-:W4:Y:S01]  /*6310*/  LDCU.64 UR4, c[0x4][0x8] ;  /* 0x01000100ff0477ac */ /* 0x000f220008000a00 */
[----:B-1----:R-:W-:Y:S02]  /*6320*/  MOV R4, UR8 ;  /* 0x0000000800047c02 */ /* 0x002fe40008000f00 */
[----:B------:R-:W-:Y:S02]  /*6330*/  MOV R5, UR9 ;  /* 0x0000000900057c02 */ /* 0x000fe40008000f00 */
[----:B---3--:R-:W-:Y:S01]  /*6340*/  MOV R7, UR7 ;  /* 0x0000000700077c02 */ /* 0x008fe20008000f00 */
[----:B------:R-:W-:Y:S01]  /*6350*/  IMAD.U32 R6, RZ, RZ, UR6 ;  /* 0x00000006ff067e24 */ /* 0x000fe2000f8e00ff */
[----:B----4-:R-:W-:Y:S01]  /*6360*/  MOV R11, UR5 ;  /* 0x00000005000b7c02 */ /* 0x010fe20008000f00 */
[----:B------:R-:W-:Y:S02]  /*6370*/  IMAD.U32 R10, RZ, RZ, UR4 ;  /* 0x00000004ff0a7e24 */ /* 0x000fe4000f8e00ff */
[----:B------:R-:W-:Y:S07]  /*6380*/  LEPC R20, `(.L_x_107) ;  /* 0x000000001014794e */ /* 0x000fee0000000000 */
[----:B--2---:R-:W-:Y:S05]  /*6390*/  CALL.ABS.NOINC R2 ;  /* 0x0000000002007343 */ /* 0x004fea0003c00000 */
.L_x_107:
[----:B------:R-:W-:Y:S05]  /*63a0*/  BSYNC.RECONVERGENT B6 ;  /* 0x0000000000067941 */ /* 0x000fea0003800200 */
.L_x_106:
[----:B------:R-:W-:Y:S01]  /*63b0*/  R2UR UR4, R49 ;  /* 0x00000000310472ca */ /* 0x000fe200000e0000 */
[----:B------:R-:W-:Y:S01]  /*63c0*/  UISETP.NE.U32.AND UP0, UPT, UR62, URZ, UPT ;  /* 0x000000ff3e00728c */ /* 0x000fe2000bf05070 */
[----:B------:R-:W-:Y:S02]  /*63d0*/  ISETP.NE.U32.AND P4, PT, R42, RZ, PT ;  /* 0x000000ff2a00720c */ /* 0x000fe40003f85070 */
[----:B------:R-:W-:Y:S01]  /*63e0*/  ISETP.NE.U32.AND P2, PT, RZ, UR56, PT ;  /* 0x00000038ff007c0c */ /* 0x000fe2000bf45070 */
[----:B------:R-:W-:Y:S01]  /*63f0*/  UISETP.NE.AND.EX UP1, UPT, UR63, URZ, UPT, UP0 ;  /* 0x000000ff3f00728c */ /* 0x000fe2000bf25300 */
[----:B------:R-:W-:Y:S01]  /*6400*/  ISETP.NE.AND.EX P4, PT, R43, RZ, PT, P4 ;  /* 0x000000ff2b00720c */ /* 0x000fe20003f85340 */
[----:B------:R-:W-:Y:S01]  /*6410*/  UPLOP3.LUT UP0, UPT, UPT, UPT, UPT, 0x40, 0x4 ;  /* 0x000000000004789c */ /* 0x000fe20003f0e870 */
[----:B------:R-:W-:Y:S05]  /*6420*/  ISETP.NE.AND.EX P2, PT, RZ, UR57, PT, P2 ;  /* 0x00000039ff007c0c */ /* 0x000fea000bf45320 */
[----:B------:R-:W-:Y:S06]  /*6430*/  UISETP.NE.AND UP2, UPT, UR4, URZ, UPT ;  /* 0x000000ff0400728c */ /* 0x000fec000bf45270 */
[----:B------:R-:W-:Y:S05]  /*6440*/  PLOP3.LUT P1, PT, PT, PT, UP2, 0x80, 0x8 ;  /* 0x000000000008781c */ /* 0x000fea0003f2f028 */
[----:B------:R-:W-:Y:S06]  /*6450*/  @UP2 UPLOP3.LUT UP0, UPT, UPT, UPT, UP1, 0x80, 0x8 ;  /* 0x000000000008289c */ /* 0x000fec0003f0f010 */
[----:B------:R-:W-:Y:S01]  /*6460*/  PLOP3.LUT P0, PT, PT, PT, UP0, 0x80, 0x8 ;  /* 0x000000000008781c */ /* 0x000fe20003f0f008 */
[----:B------:R-:W-:Y:S01]  /*6470*/  @!UPT UIADD3 URZ, UPT, UPT, URZ, URZ, URZ ;  /* 0x000000fffffff290 */ /* 0x000fe2000fffe0ff */
[----:B------:R-:W-:Y:S11]  /*6480*/  BRA.U !UP1, `(.L_x_109) ;  /* 0x00000001093c7547 */ /* 0x000ff6000b800000 */
[----:B------:R-:W-:Y:S01]  /*6490*/  UISETP.NE.U32.AND UP0, UPT, UR56, URZ, UPT ;  /* 0x000000ff3800728c */ /* 0x000fe2000bf05070 */
[----:B-1----:R-:W-:Y:S01]  /*64a0*/  HFMA2 R0, -RZ, RZ, 0, 5.9604644775390625e-08 ;  /* 0x00000001ff007431 */ /* 0x002fe200000001ff */
[----:B------:R-:W1:Y:S01]  /*64b0*/  LDCU.64 UR8, c[0x0][0x358] ;  /* 0x00006b00ff0877ac */ /* 0x000e620008000a00 */
[----:B------:R-:W-:Y:S01]  /*64c0*/  IMAD.MOV.U32 R45, RZ, RZ, 0x1 ;  /* 0x00000001ff2d7424 */ /* 0x000fe200078e00ff */
[----:B------:R-:W-:Y:S06]  /*64d0*/  UISETP.NE.AND.EX UP0, UPT, UR57, URZ, UPT, UP0 ;  /* 0x000000ff3900728c */ /* 0x000fec000bf05300 */
[----:B------:R-:W-:Y:S05]  /*64e0*/  PLOP3.LUT P3, PT, PT, PT, UP0, 0x80, 0x8 ;  /* 0x000000000008781c */ /* 0x000fea0003f6f008 */
[----:B------:R-:W2:Y:S01]  /*64f0*/  @UP0 LDCU.64 UR4, c[0x0][0x888] ;  /* 0x00011100ff0407ac */ /* 0x000ea20008000a00 */
[----:B------:R-:W-:Y:S07]  /*6500*/  @UP0 UIMAD UR6, UR36, UR62, URZ ;  /* 0x0000003e240602a4 */ /* 0x000fee000f8e02ff */
[----:B------:R-:W-:Y:S01]  /*6510*/  @!P3 PRMT R45, R0, 0x7610, R45 ;  /* 0x00007610002db816 */ /* 0x000fe2000000002d */
[----:B--2---:R-:W-:Y:S06]  /*6520*/  @UP0 UIMAD.WIDE UR4, UR6, 0x4, UR4 ;  /* 0x00000004060408a5 */ /* 0x004fec000f8e0204 */
[----:B------:R-:W-:Y:S01]  /*6530*/  IMAD.U32 R2, RZ, RZ, UR4 ;  /* 0x00000004ff027e24 */ /* 0x000fe2000f8e00ff */
[----:B------:R-:W-:Y:S04]  /*6540*/  MOV R3, UR5 ;  /* 0x0000000500037c02 */ /* 0x000fe80008000f00 */
[----:B------:R-:W2:Y:S01]  /*6550*/  @!UP0 LDCU UR4, c[0x0][0x880] ;  /* 0x00011000ff0487ac */ /* 0x000ea20008000800 */
[----:B-1---5:R3:W5:Y:S02]  /*6560*/  @P3 LDG.E R27, desc[UR8][R2.64] ;  /* 0x00000008021b3981 */ /* 0x022764000c1e1900 */
[----:B--23--:R-:W-:Y:S02]  /*6570*/  @!P3 IMAD.U32 R27, RZ, RZ, UR4 ;  /* 0x00000004ff1bbe24 */ /* 0x00cfe4000f8e00ff */
.L_x_109:
[----:B------:R-:W-:Y:S05]  /*6580*/  @!P4 BRA `(.L_x_110) ;  /* 0x000000000024c947 */ /* 0x000fea0003800000 */
[----:B------:R-:W-:Y:S01]  /*6590*/  ISETP.NE.U32.AND P3, PT, R40, RZ, PT ;  /* 0x000000ff2800720c */ /* 0x000fe20003f65070 */
[----:B------:R-:W2:Y:S03]  /*65a0*/  LDCU.64 UR4, c[0x0][0x358] ;  /* 0x00006b00ff0477ac */ /* 0x000ea60008000a00 */
[----:B------:R-:W-:Y:S11]  /*65b0*/  ISETP.NE.AND.EX P3, PT, R41, RZ, PT, P3 ;  /* 0x000000ff2900720c */ /* 0x000ff60003f65330 */
[----:B------:R-:W-:Y:S02]  /*65c0*/  @!UPT UIADD3 URZ, UPT, UPT, URZ, URZ, URZ ;  /* 0x000000fffffff290 */ /* 0x000fe4000fffe0ff */
[----:B------:R-:W3:Y:S01]  /*65d0*/  @P3 LDC.64 R2, c[0x0][0x8a8] ;  /* 0x00022a00ff023b82 */ /* 0x000ee20000000a00 */
[----:B-1----:R-:W-:Y:S04]  /*65e0*/  @P3 IMAD R0, R42, UR36, RZ ;  /* 0x000000242a003c24 */ /* 0x002fe8000f8e02ff */
[----:B---3--:R-:W-:Y:S05]  /*65f0*/  @P3 IMAD.WIDE R2, R0, 0x4, R2 ;  /* 0x0000000400023825 */ /* 0x008fea00078e0202 */
[----:B--2--5:R2:W5:Y:S02]  /*6600*/  @P3 LDG.E R24, desc[UR4][R2.64] ;  /* 0x0000000402183981 */ /* 0x024564000c1e1900 */
[----:B--2---:R-:W3:Y:S02]  /*6610*/  @!P3 LDC R24, c[0x0][0x8a0] ;  /* 0x00022800ff18bb82 */ /* 0x004ee40000000800 */
.L_x_110:
[----:B-----5:R-:W-:Y:S01]  /*6620*/  FSETP.NEU.AND P3, PT, R27, RZ, PT ;  /* 0x000000ff1b00720b */ /* 0x020fe20003f6d000 */
[----:B------:R-:W-:Y:S01]  /*6630*/  IMAD.SHL.U32 R62, R44, 0x2, RZ ;  /* 0x000000022c3e7824 */ /* 0x000fe200078e00ff */
[----:B------:R-:W-:Y:S01]  /*6640*/  SEL R4, RZ, 0xffffffff, P2 ;  /* 0xffffffffff047807 */ /* 0x000fe20001000000 */
[----:B------:R-:W-:Y:S01]  /*6650*/  BSSY B1, `(.L_x_111) ;  /* 0x0000036000017945 */ /* 0x000fe20003800000 */
[----:B------:R-:W-:Y:S01]  /*6660*/  @P1 LOP3.LUT P2, RZ, R45, 0xff, RZ, 0xc0, !PT ;  /* 0x000000ff2dff1812 */ /* 0x000fe2000784c0ff */
[----:B------:R-:W-:Y:S01]  /*6670*/  VIADD R60, R62, UR44 ;  /* 0x0000002c3e3c7c36 */ /* 0x000fe20008000000 */
[----:B-1----:R-:W-:Y:S01]  /*6680*/  @P1 SEL R0, RZ, 0xffffffff, P3 ;  /* 0xffffffffff001807 */ /* 0x002fe20001800000 */
[----:B------:R-:W-:Y:S01]  /*6690*/  IMAD.MOV.U32 R63, RZ, RZ, 0x1 ;  /* 0x00000001ff3f7424 */ /* 0x000fe200078e00ff */
[----:B------:R-:W-:Y:S01]  /*66a0*/  LOP3.LUT R55, R55, 0x1, RZ, 0x3c, !PT ;  /* 0x0000000137377812 */ /* 0x000fe200078e3cff */
[----:B------:R-:W-:Y:S01]  /*66b0*/  IMAD.MOV.U32 R61, RZ, RZ, RZ ;  /* 0x000000ffff3d7224 */ /* 0x000fe200078e00ff */
[----:B------:R-:W-:Y:S02]  /*66c0*/  @P0 SEL R0, R4, R0, !P2 ;  /* 0x0000000004000207 */ /* 0x000fe40005000000 */
[----:B------:R-:W-:Y:S02]  /*66d0*/  CS2R R38, SRZ ;  /* 0x0000000000267805 */ /* 0x000fe4000001ff00 */
[----:B------:R-:W-:Y:S02]  /*66e0*/  LEA R26, R22, UR44, 0x3 ;  /* 0x0000002c161a7c11 */ /* 0x000fe4000f8e18ff */
[----:B------:R-:W-:Y:S02]  /*66f0*/  CS2R R36, SRZ ;  /* 0x0000000000247805 */ /* 0x000fe4000001ff00 */
[----:B------:R-:W-:Y:S02]  /*6700*/  @P1 LOP3.LUT R0, R0, 0x1, RZ, 0xc0, !PT ;  /* 0x0000000100001812 */ /* 0x000fe400078ec0ff */
[----:B------:R-:W-:Y:S02]  /*6710*/  CS2R R30, SRZ ;  /* 0x00000000001e7805 */ /* 0x000fe4000001ff00 */
[----:B------:R-:W-:Y:S02]  /*6720*/  SHF.L.U32 R2, R54, 0x1f, RZ ;  /* 0x0000001f36027819 */ /* 0x000fe400000006ff */
[----:B------:R-:W-:Y:S02]  /*6730*/  CS2R R28, SRZ ;  /* 0x00000000001c7805 */ /* 0x000fe4000001ff00 */
[----:B------:R-:W-:Y:S01]  /*6740*/  ISETP.NE.U32.OR P5, PT, R0, 0x1, !P1 ;  /* 0x000000010000780c */ /* 0x000fe20004fa5470 */
[----:B------:R-:W-:Y:S01]  /*6750*/  IMAD.IADD R59, R56, 0x1, R60 ;  /* 0x00000001383b7824 */ /* 0x000fe200078e023c */
[----:B------:R-:W-:Y:S02]  /*6760*/  PLOP3.LUT P2, PT, PT, PT, UP1, 0x80, 0x8 ;  /* 0x000000000008781c */ /* 0x000fe40003f4f018 */
[----:B------:R-:W-:Y:S02]  /*6770*/  LEA.HI R25, R22, R22, RZ, 0x1 ;  /* 0x0000001616197211 */ /* 0x000fe400078f08ff */
[----:B------:R-:W-:Y:S02]  /*6780*/  LOP3.LUT P4, R51, R45, 0xff, RZ, 0xc0, !PT ;  /* 0x000000ff2d337812 */ /* 0x000fe4000788c0ff */
[----:B------:R-:W-:Y:S02]  /*6790*/  SEL R3, RZ, 0xffffffff, P3 ;  /* 0xffffffffff037807 */ /* 0x000fe40001800000 */
[----:B------:R-:W-:Y:S03]  /*67a0*/  P2R R58, PR, RZ, 0x20 ;  /* 0x00000020ff3a7803 */ /* 0x000fe60000000000 */
[----:B------:R-:W-:Y:S02]  /*67b0*/  @P5 SHF.L.U32 R0, R55, 0x1f, RZ ;  /* 0x0000001f37005819 */ /* 0x000fe400000006ff */
[----:B------:R-:W-:Y:S02]  /*67c0*/  @P2 SEL R3, R4, R3, !P4 ;  /* 0x0000000304032207 */ /* 0x000fe40006000000 */
[----:B------:R1:W2:Y:S02]  /*67d0*/  @P5 SYNCS.PHASECHK.TRANS64.TRYWAIT P1, [UR44+0x110], R0 ;  /* 0x00011000ff0055a7 */ /* 0x0002a4000802112c */
[----:B------:R-:W-:Y:S04]  /*67e0*/  LOP3.LUT R3, R3, 0x1, RZ, 0xc0, !PT ;  /* 0x0000000103037812 */ /* 0x000fe800078ec0ff */
[----:B------:R-:W-:Y:S04]  /*67f0*/  ISETP.NE.U32.AND P2, PT, R3, 0x1, PT ;  /* 0x000000010300780c */ /* 0x000fe80003f45070 */
[----:B------:R-:W-:Y:S01]  /*6800*/  P2R R64, PR, RZ, 0x4 ;  /* 0x00000004ff407803 */ /* 0x000fe20000000000 */
[----:B------:R4:W3:Y:S01]  /*6810*/  SYNCS.PHASECHK.TRANS64.TRYWAIT P0, [R26+URZ+0x180], R2 ;  /* 0x000180021a0075a7 */ /* 0x0008e200080011ff */
[C---:B-1----:R-:W-:Y:S01]  /*6820*/  IMAD.SHL.U32 R0, R25.reuse, 0x40, RZ ;  /* 0x0000004019007824 */ /* 0x042fe200078e00ff */
[----:B------:R-:W-:Y:S04]  /*6830*/  LOP3.LUT R25, R25, 0xffe, RZ, 0xc0, !PT ;  /* 0x00000ffe19197812 */ /* 0x000fe800078ec0ff */
[----:B------:R-:W-:Y:S01]  /*6840*/  LOP3.LUT R0, R0, 0xffffff80, RZ, 0xc0, !PT ;  /* 0xffffff8000007812 */ /* 0x000fe200078ec0ff */
[----:B------:R-:W-:Y:S04]  /*6850*/  IMAD.IADD R25, R22, 0x1, -R25 ;  /* 0x0000000116197824 */ /* 0x000fe800078e0a19 */
[----:B------:R-:W-:Y:S04]  /*6860*/  IMAD.IADD R0, R23, 0x1, R0 ;  /* 0x0000000117007824 */ /* 0x000fe800078e0200 */
[----:B------:R-:W-:Y:S01]  /*6870*/  IMAD R25, R25, 0x100000, R0 ;  /* 0x0010000019197824 */ /* 0x000fe200078e0200 */
[----:B--2---:R-:W-:Y:S01]  /*6880*/  @P5 SEL R63, RZ, 0x1, !P1 ;  /* 0x00000001ff3f5807 */ /* 0x004fe20004800000 */
[----:B----4-:R-:W-:Y:S06]  /*6890*/  @!P5 BRA `(.L_x_112) ;  /* 0x000000000044d947 */ /* 0x010fec0003800000 */
[----:B------:R-:W-:Y:S01]  /*68a0*/  IMAD.MOV.U32 R38, RZ, RZ, RZ ;  /* 0x000000ffff267224 */ /* 0x000fe200078e00ff */
[----:B------:R-:W-:Y:S01]  /*68b0*/  ISETP.NE.AND P1, PT, R63, RZ, PT ;  /* 0x000000ff3f00720c */ /* 0x000fe20003f25270 */
[----:B------:R-:W-:Y:S01]  /*68c0*/  BSSY B0, `(.L_x_113) ;  /* 0x0000008000007945 */ /* 0x000fe20003800000 */
[----:B------:R-:W-:Y:S02]  /*68d0*/  CS2R R30, SRZ ;  /* 0x00000000001e7805 */ /* 0x000fe4000001ff00 */
[----:B------:R-:W-:Y:S02]  /*68e0*/  CS2R R28, SRZ ;  /* 0x00000000001c7805 */ /* 0x000fe4000001ff00 */
[----:B------:R-:W-:Y:S07]  /*68f0*/  CS2R R36, SRZ ;  /* 0x0000000000247805 */ /* 0x000fee000001ff00 */
[----:B------:R-:W-:Y:S05]  /*6900*/  @P1 BRA `(.L_x_114) ;  /* 0x00000000000c1947 */ /* 0x000fea0003800000 */
[----:B------:R-:W-:Y:S04]  /*6910*/  SHF.L.U32 R3, R55, 0x1f, RZ ;  /* 0x0000001f37037819 */ /* 0x000fe800000006ff */
[----:B------:R-:W1:Y:S02]  /*6920*/  SYNCS.PHASECHK.TRANS64.TRYWAIT P1, [UR44+0x110], R3 ;  /* 0x00011003ff0075a7 */ /* 0x000e64000802112c */
[----:B-1----:R-:W-:Y:S05]  /*6930*/  @!P1 BRA `(.L_x_115) ;  /* 0x0000003000ec9947 */ /* 0x002fea0003800000 */
.L_x_114:
[----:B------:R-:W-:Y:S05]  /*6940*/  BSYNC B0 ;  /* 0x0000000000007941 */ /* 0x000fea0003800000 */
.L_x_113:
[----:B------:R-:W-:Y:S01]  /*6950*/  ISETP.NE.AND P1, PT, R64, RZ, PT ;  /* 0x000000ff4000720c */ /* 0x000fe20003f25270 */
[----:B------:R-:W-:Y:S11]  /*6960*/  HFMA2 R61, -RZ, RZ, 0, 5.9604644775390625e-08 ;  /* 0x00000001ff3d7431 */ /* 0x000ff600000001ff */
[----:B------:R-:W-:Y:S01]  /*6970*/  @!UPT UIADD3 URZ, UPT, UPT, URZ, URZ, URZ ;  /* 0x000000fffffff290 */ /* 0x000fe2000fffe0ff */
[----:B------:R-:W-:Y:S05]  /*6980*/  @P1 WARPSYNC.ALL ;  /* 0x0000000000001948 */ /* 0x000fea0003800000 */
[----:B------:R2:W4:Y:S04]  /*6990*/  @P1 LDSM.16.M88.4 R28, [R62+UR44+0x400] ;  /* 0x0004002c3e1c183b */ /* 0x0005280008000200 */
[----:B------:R2:W1:Y:S02]  /*69a0*/  @P1 LDSM.16.M88.4 R36, [R59+0x400] ;  /* 0x000400003b24183b */ /* 0x0004640000000200 */
.L_x_112:
[----:B------:R-:W-:Y:S05]  /*69b0*/  BSYNC B1 ;  /* 0x0000000000017941 */ /* 0x000fea0003800000 */
.L_x_111:
[----:B-1----:R-:W-:Y:S04]  /*69c0*/  SHF.R.U32.HI R0, RZ, 0x15, R25 ;  /* 0x00000015ff007819 */ /* 0x002fe80000011619 */
[----:B------:R-:W-:Y:S01]  /*69d0*/  LOP3.LUT P1, RZ, R0, 0x3, R46, 0x48, !PT ;  /* 0x0000000300ff7812 */ /* 0x000fe2000782482e */
[----:B------:R-:W-:Y:S01]  /*69e0*/  @!UPT UIADD3 URZ, UPT, UPT, URZ, URZ, URZ ;  /* 0x000000fffffff290 */ /* 0x000fe2000fffe0ff */
[----:B---3--:R-:W-:Y:S11]  /*69f0*/  @P0 BRA `(.L_x_116) ;  /* 0x0000000000080947 */ /* 0x008ff60003800000 */
[----:B------:R-:W1:Y:S02]  /*6a00*/  SYNCS.PHASECHK.TRANS64.TRYWAIT P0, [R26+URZ+0x180], R2 ;  /* 0x000180021a0075a7 */ /* 0x000e6400080011ff */
[----:B-1----:R-:W-:Y:S05]  /*6a10*/  @!P0 BRA `(.L_x_117) ;  /* 0x0000003000cc8947 */ /* 0x002fea0003800000 */
.L_x_116:
[----:B------:R-:W-:Y:S05]  /*6a20*/  @!P1 BRA `(.L_x_118) ;  /* 0x0000000000409947 */ /* 0x000fea0003800000 */
[----:B------:R-:W3:Y:S01]  /*6a30*/  LDCU.64 UR8, c[0x4][0x70] ;  /* 0x01000e00ff0877ac */ /* 0x000ee20008000a00 */
[----:B------:R-:W-:Y:S01]  /*6a40*/  MOV R3, 0x0 ;  /* 0x0000000000037802 */ /* 0x000fe20000000f00 */
[----:B------:R-:W-:Y:S02]  /*6a50*/  HFMA2 R12, -RZ, RZ, 0, 5.9604644775390625e-08 ;  /* 0x00000001ff0c7431 */ /* 0x000fe400000001ff */
[----:B------:R-:W-:Y:S02]  /*6a60*/  IMAD.MOV.U32 R8, RZ, RZ, 0x192 ;  /* 0x00000192ff087424 */ /* 0x000fe400078e00ff */
[----:B------:R-:W-:Y:S01]  /*6a70*/  IMAD.MOV.U32 R13, RZ, RZ, RZ ;  /* 0x000000ffff0d7224 */ /* 0x000fe200078e00ff */
[----:B------:R-:W5:Y:S01]  /*6a80*/  LDCU.64 UR6, c[0x4][0x78] ;  /* 0x01000f00ff0677ac */ /* 0x000f620008000a00 */
[----:B-1----:R-:W1:Y:S01]  /*6a90*/  LDC.64 R2, c[0x4][R3] ;  /* 0x0100000003027b82 */ /* 0x002e620000000a00 */
[----:B------:R-:W2:Y:S01]  /*6aa0*/  LDCU.64 UR4, c[0x4][0x10] ;  /* 0x01000200ff0477ac */ /* 0x000ea20008000a00 */
[----:B---3--:R-:W-:Y:S01]  /*6ab0*/  MOV R5, UR9 ;  /* 0x0000000900057c02 */ /* 0x008fe20008000f00 */
[----:B------:R-:W-:Y:S01]  /*6ac0*/  IMAD.U32 R4, RZ, RZ, UR8 ;  /* 0x00000008ff047e24 */ /* 0x000fe2000f8e00ff */
[----:B-----5:R-:W-:Y:S01]  /*6ad0*/  MOV R7, UR7 ;  /* 0x0000000700077c02 */ /* 0x020fe20008000f00 */
[----:B------:R-:W-:Y:S01]  /*6ae0*/  IMAD.U32 R6, RZ, RZ, UR6 ;  /* 0x00000006ff067e24 */ /* 0x000fe2000f8e00ff */
[----:B--2---:R-:W-:Y:S01]  /*6af0*/  MOV R11, UR5 ;  /* 0x00000005000b7c02 */ /* 0x004fe20008000f00 */
[----:B------:R-:W-:Y:S02]  /*6b00*/  IMAD.U32 R10, RZ, RZ, UR4 ;  /* 0x00000004ff0a7e24 */ /* 0x000fe4000f8e00ff */
[----:B------:R-:W-:Y:S07]  /*6b10*/  LEPC R20, `(.L_x_118) ;  /* 0x000000001014794e */ /* 0x000fee0000000000 */
[----:B-1--4-:R-:W-:Y:S05]  /*6b20*/  CALL.ABS.NOINC R2 ;  /* 0x0000000002007343 */ /* 0x012fea0003c00000 */
.L_x_118:
[----:B----4-:R-:W-:Y:S01]  /*6b30*/  SHF.L.U32 R3, R28, 0x10, RZ ;  /* 0x000000101c037819 */ /* 0x010fe200000006ff */
[----:B------:R-:W-:Y:S05]  /*6b40*/  WARPSYNC.ALL ;  /* 0x0000000000007948 */ /* 0x000fea0003800000 */
[----:B------:R-:W-:Y:S01]  /*6b50*/  R2UR UR4, R25 ;  /* 0x00000000190472ca */ /* 0x000fe200000e0000 */
[----:B------:R-:W-:Y:S01]  /*6b60*/  BSSY.RECONVERGENT B0, `(.L_x_119) ;  /* 0x000004e000007945 */ /* 0x000fe20003800200 */
[C---:B------:R-:W-:Y:S02]  /*6b70*/  SHF.L.U32 R20, R29.reuse, 0x10, RZ ;  /* 0x000000101d147819 */ /* 0x040fe400000006ff */
[----:B------:R-:W-:Y:S02]  /*6b80*/  LOP3.LUT R21, R29, 0xffff0000, RZ, 0xc0, !PT ;  /* 0xffff00001d157812 */ /* 0x000fe400078ec0ff */
[----:B------:R-:W-:Y:S07]  /*6b90*/  ISETP.NE.AND P0, PT, R57, RZ, PT ;  /* 0x000000ff3900720c */ /* 0x000fee0003f05270 */
[----:B------:R-:W3:Y:S02]  /*6ba0*/  LDTM.16dp256bit.x4 R4, tmem[UR4] ;  /* 0x00000004000479ee */ /* 0x000ee40008120000 */
[----:B---3--:R-:W-:Y:S01]  /*6bb0*/  FMUL R0, R24, R4 ;  /* 0x0000000418007220 */ /* 0x008fe20000400000 */
[----:B------:R-:W-:Y:S01]  /*6bc0*/  LOP3.LUT R4, R28, 0xffff0000, RZ, 0xc0, !PT ;  /* 0xffff00001c047812 */ /* 0x000fe200078ec0ff */
[C---:B-1----:R-:W-:Y:S01]  /*6bd0*/  FMUL R2, R24.reuse, R5 ;  /* 0x0000000518027220 */ /* 0x042fe20000400000 */
[C---:B------:R-:W-:Y:S01]  /*6be0*/  FMUL R7, R24.reuse, R7 ;  /* 0x0000000718077220 */ /* 0x040fe20000400000 */
[C---:B------:R-:W-:Y:S01]  /*6bf0*/  FFMA R0, R27.reuse, R3, R0 ;  /* 0x000000031b007223 */ /* 0x040fe20000000000 */
[C---:B------:R-:W-:Y:S01]  /*6c00*/  FMUL R3, R24.reuse, R6 ;  /* 0x0000000618037220 */ /* 0x040fe20000400000 */
[C---:B------:R-:W-:Y:S01]  /*6c10*/  FFMA R2, R27.reuse, R4, R2 ;  /* 0x000000041b027223 */ /* 0x040fe20000000002 */
[C---:B------:R-:W-:Y:S01]  /*6c20*/  FMUL R4, R24.reuse, R8 ;  /* 0x0000000818047220 */ /* 0x040fe20000400000 */
[C---:B------:R-:W-:Y:S01]  /*6c30*/  FMUL R8, R24.reuse, R12 ;  /* 0x0000000c18087220 */ /* 0x040fe20000400000 */
[----:B------:R-:W-:Y:S01]  /*6c40*/  FMUL R12, R24, R16 ;  /* 0x00000010180c7220 */ /* 0x000fe20000400000 */
[----:B------:R-:W-:Y:S01]  /*6c50*/  SHF.L.U32 R16, R30, 0x10, RZ ;  /* 0x000000101e107819 */ /* 0x000fe200000006ff */
[C---:B------:R-:W-:Y:S01]  /*6c60*/  FFMA R3, R27.reuse, R20, R3 ;  /* 0x000000141b037223 */ /* 0x040fe20000000003 */
[----:B------:R-:W-:Y:S01]  /*6c70*/  F2FP.BF16.F32.PACK_AB R32, R2, R0 ;  /* 0x000000000220723e */ /* 0x000fe200000010ff */
[C---:B------:R-:W-:Y:S01]  /*6c80*/  FFMA R7, R27.reuse, R21, R7 ;  /* 0x000000151b077223 */ /* 0x040fe20000000007 */
[----:B------:R-:W-:Y:S01]  /*6c90*/  LOP3.LUT R0, R30, 0xffff0000, RZ, 0xc0, !PT ;  /* 0xffff00001e007812 */ /* 0x000fe200078ec0ff */
[----:B------:R-:W-:Y:S01]  /*6ca0*/  FFMA R4, R27, R16, R4 ;  /* 0x000000101b047223 */ /* 0x000fe20000000004 */
[C---:B------:R-:W-:Y:S01]  /*6cb0*/  SHF.L.U32 R2, R31.reuse, 0x10, RZ ;  /* 0x000000101f027819 */ /* 0x040fe200000006ff */
[C---:B------:R-:W-:Y:S01]  /*6cc0*/  FMUL R5, R24.reuse, R9 ;  /* 0x0000000918057220 */ /* 0x040fe20000400000 */
[----:B------:R-:W-:Y:S01]  /*6cd0*/  LOP3.LUT R16, R31, 0xffff0000, RZ, 0xc0, !PT ;  /* 0xffff00001f107812 */ /* 0x000fe200078ec0ff */
[----:B------:R-:W-:Y:S01]  /*6ce0*/  FMUL R6, R24, R10 ;  /* 0x0000000a18067220 */ /* 0x000fe20000400000 */
[----:B------:R-:W-:Y:S01]  /*6cf0*/  F2FP.BF16.F32.PACK_AB R33, R7, R3 ;  /* 0x000000030721723e */ /* 0x000fe200000010ff */
[C---:B------:R-:W-:Y:S01]  /*6d00*/  FFMA R5, R27.reuse, R0, R5 ;  /* 0x000000001b057223 */ /* 0x040fe20000000005 */
[C---:B------:R-:W-:Y:S01]  /*6d10*/  SHF.L.U32 R0, R36.reuse, 0x10, RZ ;  /* 0x0000001024007819 */ /* 0x040fe200000006ff */
[----:B------:R-:W-:Y:S01]  /*6d20*/  FFMA R6, R27, R2, R6 ;  /* 0x000000021b067223 */ /* 0x000fe20000000006 */
[----:B------:R-:W-:Y:S01]  /*6d30*/  LOP3.LUT R2, R36, 0xffff0000, RZ, 0xc0, !PT ;  /* 0xffff000024027812 */ /* 0x000fe200078ec0ff */
[C---:B------:R-:W-:Y:S01]  /*6d40*/  FMUL R11, R24.reuse, R11 ;  /* 0x0000000b180b7220 */ /* 0x040fe20000400000 */
[----:B------:R-:W-:Y:S01]  /*6d50*/  SHF.L.U32 R3, R37, 0x10, RZ ;  /* 0x0000001025037819 */ /* 0x000fe200000006ff */
[C---:B------:R-:W-:Y:S01]  /*6d60*/  FMUL R9, R24.reuse, R13 ;  /* 0x0000000d18097220 */ /* 0x040fe20000400000 */
[----:B------:R-:W-:Y:S01]  /*6d70*/  F2FP.BF16.F32.PACK_AB R34, R5, R4 ;  /* 0x000000040522723e */ /* 0x000fe200000010ff */
[C---:B------:R-:W-:Y:S01]  /*6d80*/  FMUL R10, R24.reuse, R14 ;  /* 0x0000000e180a7220 */ /* 0x040fe20000400000 */
[C---:B------:R-:W-:Y:S01]  /*6d90*/  FFMA R11, R27.reuse, R16, R11 ;  /* 0x000000101b0b7223 */ /* 0x040fe2000000000b */
[C---:B------:R-:W-:Y:S01]  /*6da0*/  FFMA R8, R27.reuse, R0, R8 ;  /* 0x000000001b087223 */ /* 0x040fe20000000008 */
[----:B------:R-:W-:Y:S01]  /*6db0*/  FFMA R9, R27, R2, R9 ;  /* 0x000000021b097223 */ /* 0x000fe20000000009 */
[----:B------:R-:W-:Y:S01]  /*6dc0*/  LOP3.LUT R0, R37, 0xffff0000, RZ, 0xc0, !PT ;  /* 0xffff000025007812 */ /* 0x000fe200078ec0ff */
[----:B------:R-:W-:Y:S01]  /*6dd0*/  FFMA R10, R27, R3, R10 ;  /* 0x000000031b0a7223 */ /* 0x000fe2000000000a */
[----:B------:R-:W-:Y:S01]  /*6de0*/  FMUL R15, R24, R15 ;  /* 0x0000000f180f7220 */ /* 0x000fe20000400000 */
[----:B------:R-:W-:Y:S01]  /*6df0*/  SHF.L.U32 R2, R38, 0x10, RZ ;  /* 0x0000001026027819 */ /* 0x000fe200000006ff */
[----:B------:R-:W-:Y:S01]  /*6e00*/  FMUL R13, R24, R17 ;  /* 0x00000011180d7220 */ /* 0x000fe20000400000 */
[----:B------:R-:W-:Y:S01]  /*6e10*/  LOP3.LUT R3, R38, 0xffff0000, RZ, 0xc0, !PT ;  /* 0xffff000026037812 */ /* 0x000fe200078ec0ff */
[C---:B------:R-:W-:Y:S01]  /*6e20*/  FMUL R14, R24.reuse, R18 ;  /* 0x00000012180e7220 */ /* 0x040fe20000400000 */
[----:B------:R-:W-:Y:S01]  /*6e30*/  SHF.L.U32 R4, R39, 0x10, RZ ;  /* 0x0000001027047819 */ /* 0x000fe200000006ff */
[----:B------:R-:W-:Y:S01]  /*6e40*/  FFMA R15, R27, R0, R15 ;  /* 0x000000001b0f7223 */ /* 0x000fe2000000000f */
[----:B------:R-:W-:Y:S01]  /*6e50*/  LOP3.LUT R5, R39, 0xffff0000, RZ, 0xc0, !PT ;  /* 0xffff000027057812 */ /* 0x000fe200078ec0ff */
[----:B------:R-:W-:Y:S01]  /*6e60*/  FMUL R19, R24, R19 ;  /* 0x0000001318137220 */ /* 0x000fe20000400000 */
[C---:B------:R-:W-:Y:S01]  /*6e70*/  FFMA R12, R27.reuse, R2, R12 ;  /* 0x000000021b0c7223 */ /* 0x040fe2000000000c */
[C---:B------:R-:W-:Y:S01]  /*6e80*/  FFMA R13, R27.reuse, R3, R13 ;  /* 0x000000031b0d7223 */ /* 0x040fe2000000000d */
[C---:B------:R-:W-:Y:S01]  /*6e90*/  FFMA R14, R27.reuse, R4, R14 ;  /* 0x000000041b0e7223 */ /* 0x040fe2000000000e */
[----:B------:R-:W-:Y:S01]  /*6ea0*/  FFMA R19, R27, R5, R19 ;  /* 0x000000051b137223 */ /* 0x000fe20000000013 */
[----:B------:R-:W-:Y:S02]  /*6eb0*/  F2FP.BF16.F32.PACK_AB R35, R11, R6 ;  /* 0x000000060b23723e */ /* 0x000fe400000010ff */
[----:B------:R-:W-:Y:S02]  /*6ec0*/  F2FP.BF16.F32.PACK_AB R8, R9, R8 ;  /* 0x000000080908723e */ /* 0x000fe400000010ff */
[----:B------:R-:W-:Y:S01]  /*6ed0*/  F2FP.BF16.F32.PACK_AB R9, R15, R10 ;  /* 0x0000000a0f09723e */ /* 0x000fe200000010ff */
[----:B------:R1:W-:Y:S01]  /*6ee0*/  STSM.16.M88.4 [R60+0x400], R32 ;  /* 0x000400203c007844 */ /* 0x0003e20000000200 */
[----:B------:R-:W-:Y:S02]  /*6ef0*/  F2FP.BF16.F32.PACK_AB R10, R13, R12 ;  /* 0x0000000c0d0a723e */ /* 0x000fe400000010ff */
[----:B------:R-:W-:Y:S05]  /*6f00*/  F2FP.BF16.F32.PACK_AB R11, R19, R14 ;  /* 0x0000000e130b723e */ /* 0x000fea00000010ff */
[----:B------:R1:W-:Y:S01]  /*6f10*/  STSM.16.M88.4 [R59+0x400], R8 ;  /* 0x000400083b007844 */ /* 0x0003e20000000200 */
[----:B------:R-:W-:Y:S01]  /*6f20*/  @!PT LDS RZ, [RZ] ;  /* 0x00000000fffff984 */ /* 0x000fe20000000800 */
[----:B------:R-:W-:Y:S01]  /*6f30*/  @!PT LDS RZ, [RZ] ;  /* 0x00000000fffff984 */ /* 0x000fe20000000800 */
[----:B------:R-:W-:Y:S01]  /*6f40*/  @!PT LDS RZ, [RZ] ;  /* 0x00000000fffff984 */ /* 0x000fe20000000800 */
[----:B------:R-:W-:Y:S01]  /*6f50*/  @!PT LDS RZ, [RZ] ;  /* 0x00000000fffff984 */ /* 0x000fe20000000800 */
[----:B------:R3:W-:Y:S07]  /*6f60*/  MEMBAR.ALL.CTA ;  /* 0x0000000000007992 */ /* 0x0007ee0000008000 */
[----:B---3--:R-:W3:Y:S02]  /*6f70*/  FENCE.VIEW.ASYNC.S ;  /* 0x00000000000073c6 */ /* 0x008ee40000000000 */
[----:B---3--:R-:W-:Y:S06]  /*6f80*/  BAR.SYNC.DEFER_BLOCKING 0x1, 0x80 ;  /* 0x0042000000007b1d */ /* 0x008fec0000010000 */
[----:B------:R-:W-:Y:S05]  /*6f90*/  @P0 BRA `(.L_x_120) ;  /* 0x0000000000280947 */ /* 0x000fea0003800000 */
[----:B------:R-:W3:Y:S01]  /*6fa0*/  LDCU.64 UR6, c[0x0][0x348] ;  /* 0x00006900ff0677ac */ /* 0x000ee20008000a00 */
[----:B------:R-:W-:Y:S01]  /*6fb0*/  UIADD3 UR4, UPT, UPT, UR44, 0x400, URZ ;  /* 0x000004002c047890 */ /* 0x000fe2000fffe0ff */
[----:B------:R-:W-:Y:S05]  /*6fc0*/  UMOV UR51, UR36 ;  /* 0x0000002400337c82 */ /* 0x000fea0008000000 */
[----:B------:R-:W-:Y:S04]  /*6fd0*/  MOV R50, UR4 ;  /* 0x0000000400327c02 */ /* 0x000fe80008000f00 */
[----:B------:R-:W-:Y:S01]  /*6fe0*/  R2UR UR48, R50 ;  /* 0x00000000323072ca */ /* 0x000fe200000e0000 */
[----:B---3--:R-:W-:Y:S04]  /*6ff0*/  UIADD3 UR4, UP0, UPT, UR6, 0x680, URZ ;  /* 0x0000068006047890 */ /* 0x008fe8000ff1e0ff */
[----:B------:R-:W-:Y:S09]  /*7000*/  UIADD3.X UR5, UPT, UPT, URZ, UR7, URZ, UP0, !UPT ;  /* 0x00000007ff057290 */ /* 0x000ff200087fe4ff */
[----:B------:R3:W-:Y:S01]  /*7010*/  UTMASTG.3D [UR48], [UR4] ;  /* 0x00000030040073b5 */ /* 0x0007e20008010000 */
[----:B------:R0:W-:Y:S01]  /*7020*/  UTMACMDFLUSH ;  /* 0x00000000000079b7 */ /* 0x0001e20000000000 */
[----:B---3--:R-:W-:Y:S04]  /*7030*/  DEPBAR.LE SB0, 0x1 ;  /* 0x000080400000791a */ /* 0x008fe80000000000 */
.L_x_120:
[----:B------:R-:W-:Y:S05]  /*7040*/  BSYNC.RECONVERGENT B0 ;  /* 0x0000000000007941 */ /* 0x000fea0003800200 */
.L_x_119:
[----:B------:R-:W-:Y:S01]  /*7050*/  BAR.SYNC.DEFER_BLOCKING 0x1, 0x80 ;  /* 0x0042000000007b1d */ /* 0x000fe20000010000 */
[----:B------:R-:W-:Y:S01]  /*7060*/  ISETP.NE.AND P1, PT, R58, RZ, PT ;  /* 0x000000ff3a00720c */ /* 0x000fe20003f25270 */
[----:B------:R-:W-:Y:S01]  /*7070*/  UISETP.NE.AND UP0, UPT, UR47, URZ, UPT ;  /* 0x000000ff2f00728c */ /* 0x000fe2000bf05270 */
[----:B------:R-:W-:Y:S11]  /*7080*/  LEA R4, R61, UR44, 0x3 ;  /* 0x0000002c3d047c11 */ /* 0x000ff6000f8e18ff */
[----:B------:R-:W-:Y:S01]  /*7090*/  @P1 SHF.L.U32 R3, R55, 0x1f, RZ ;  /* 0x0000001f37031819 */ /* 0x000fe200000006ff */
[----:B------:R-:W-:Y:S06]  /*70a0*/  BRA.U !UP0, `(.L_x_121) ;  /* 0x0000000108247547 */ /* 0x000fec000b800000 */
[----:B------:R-:W3:Y:S01]  /*70b0*/  S2R R0, SR_CgaCtaId ;  /* 0x0000000000007919 */ /* 0x000ee20000008800 */
[----:B------:R-:W-:Y:S01]  /*70c0*/  IMAD.U32 R2, RZ, RZ, UR46 ;  /* 0x0000002eff027e24 */ /* 0x000fe2000f8e00ff */
[----:B------:R-:W-:Y:S04]  /*70d0*/  UIADD3 UR4, UPT, UPT, UR46, 0x1, URZ ;  /* 0x000000012e047890 */ /* 0x000fe8000fffe0ff */
[----:B------:R-:W-:Y:S01]  /*70e0*/  @P1 LEA R2, R2, UR44, 0x3 ;  /* 0x0000002c02021c11 */ /* 0x000fe2000f8e18ff */
[----:B------:R-:W-:Y:S04]  /*70f0*/  UISETP.NE.AND UP0, UPT, UR4, 0x4, UPT ;  /* 0x000000040400788c */ /* 0x000fe8000bf05270 */
[----:B------:R-:W-:Y:S01]  /*7100*/  @P1 VIADD R2, R2, 0x130 ;  /* 0x0000013002021836 */ /* 0x000fe20000000000 */
[----:B------:R-:W-:Y:S04]  /*7110*/  USEL UR46, UR4, URZ, UP0 ;  /* 0x000000ff042e7287 */ /* 0x000fe80008000000 */
[----:B---3--:R-:W-:Y:S04]  /*7120*/  @P1 PRMT R0, R0, 0x654, R2 ;  /* 0x0000065400001816 */ /* 0x008fe80000000002 */
[----:B------:R3:W-:Y:S04]  /*7130*/  @P1 SYNCS.ARRIVE.TRANS64.RED.A1T0 RZ, [R0+URZ], RZ ;  /* 0x000000ff00ff19a7 */ /* 0x0007e800081004ff */
.L_x_121:
[----:B------:R-:W4:Y:S01]  /*7140*/  @P1 SYNCS.PHASECHK.TRANS64.TRYWAIT P0, [R4+URZ+0x110], R3 ;  /* 0x00011003040015a7 */ /* 0x000f2200080011ff */
[----:B------:R-:W-:Y:S01]  /*7150*/  BSSY B1, `(.L_x_122) ;  /* 0x0000013000017945 */ /* 0x000fe20003800000 */
[----:B----4-:R-:W-:Y:S03]  /*7160*/  @P1 SEL R63, RZ, 0x1, !P0 ;  /* 0x00000001ff3f1807 */ /* 0x010fe60004000000 */
[----:B------:R-:W-:Y:S05]  /*7170*/  @!P1 BRA `(.L_x_123) ;  /* 0x0000000000409947 */ /* 0x000fea0003800000 */
[----:B------:R-:W-:Y:S01]  /*7180*/  ISETP.NE.AND P1, PT, R64, RZ, PT ;  /* 0x000000ff4000720c */ /* 0x000fe20003f25270 */
[----:B------:R-:W-:Y:S01]  /*7190*/  BSSY B0, `(.L_x_124) ;  /* 0x0000009000007945 */ /* 0x000fe20003800000 */
[----:B------:R-:W-:Y:S11]  /*71a0*/  ISETP.NE.AND P0, PT, R63, RZ, PT ;  /* 0x000000ff3f00720c */ /* 0x000ff60003f05270 */
[----:B------:R-:W-:Y:S05]  /*71b0*/  @P1 IMAD R3, R61, 0x1000, R62 ;  /* 0x000010003d031824 */ /* 0x000fea00078e023e */
[----:B------:R-:W-:Y:S05]  /*71c0*/  @P1 IADD3 R2, PT, PT, R3, UR44, RZ ;  /* 0x0000002c03021c10 */ /* 0x000fea000fffe0ff */
[----:B------:R-:W-:Y:S01]  /*71d0*/  @P1 IMAD.IADD R2, R56, 0x1, R2 ;  /* 0x0000000138021824 */ /* 0x000fe200078e0202 */
[----:B------:R-:W-:Y:S06]  /*71e0*/  @P0 BRA `(.L_x_125) ;  /* 0x00000000000c0947 */ /* 0x000fec0003800000 */
[----:B---3--:R-:W-:Y:S04]  /*71f0*/  SHF.L.U32 R0, R55, 0x1f, RZ ;  /* 0x0000001f37007819 */ /* 0x008fe800000006ff */
[----:B------:R-:W3:Y:S02]  /*7200*/  SYNCS.PHASECHK.TRANS64.TRYWAIT P0, [R4+URZ+0x110], R0 ;  /* 0x00011000040075a7 */ /* 0x000ee400080011ff */
[----:B---3--:R-:W-:Y:S05]  /*7210*/  @!P0 BRA `(.L_x_126) ;  /* 0x0000002800e08947 */ /* 0x008fea0003800000 */
.L_x_125:
[----:B------:R-:W-:Y:S05]  /*7220*/  BSYNC B0 ;  /* 0x0000000000007941 */ /* 0x000fea0003800000 */
.L_x_124:
[----:B------:R-:W-:Y:S02]  /*7230*/  ISETP.NE.AND P0, PT, R64, RZ, PT ;  /* 0x000000ff4000720c */ /* 0x000fe40003f05270 */
[----:B------:R-:W-:Y:S11]  /*7240*/  IADD3 R61, PT, PT, R61, 0x1, RZ ;  /* 0x000000013d3d7810 */ /* 0x000ff60007ffe0ff */
[----:B------:R-:W-:Y:S05]  /*7250*/  @P0 WARPSYNC.ALL ;  /* 0x0000000000000948 */ /* 0x000fea0003800000 */
[----:B------:R4:W1:Y:S04]  /*7260*/  @P0 LDSM.16.M88.4 R28, [R3+UR44+0x400] ;  /* 0x0004002c031c083b */ /* 0x0008680008000200 */
[----:B------:R4:W1:Y:S02]  /*7270*/  @P0 LDSM.16.M88.4 R36, [R2+0x400] ;  /* 0x000400000224083b */ /* 0x0008640000000200 */
.L_x_123:
[----:B------:R-:W-:Y:S05]  /*7280*/  BSYNC B1 ;  /* 0x0000000000017941 */ /* 0x000fea0003800000 */
.L_x_122:
[----:B---3--:R-:W-:Y:S05]  /*7290*/  VIADD R0, R25, 0x20 ;  /* 0x0000002019007836 */ /* 0x008fea0000000000 */
[----:B------:R-:W-:Y:S04]  /*72a0*/  SHF.R.U32.HI R0, RZ, 0x15, R0 ;  /* 0x00000015ff007819 */ /* 0x000fe80000011600 */
[----:B------:R-:W-:Y:S11]  /*72b0*/  LOP3.LUT P0, RZ, R0, 0x3, R46, 0x48, !PT ;  /* 0x0000000300ff7812 */ /* 0x000ff6000780482e */
[----:B------:R-:W-:Y:S02]  /*72c0*/  @!UPT UIADD3 URZ, UPT, UPT, URZ, URZ, URZ ;  /* 0x000000fffffff290 */ /* 0x000fe4000fffe0ff */
[----:B------:R-:W-:Y:S05]  /*72d0*/  @!P0 BRA `(.L_x_127) ;  /* 0x0000000000408947 */ /* 0x000fea0003800000 */
[----:B------:R-:W3:Y:S01]  /*72e0*/  LDCU.64 UR8, c[0x4][0x70] ;  /* 0x01000e00ff0877ac */ /* 0x000ee20008000a00 */
[----:B----4-:R-:W-:Y:S01]  /*72f0*/  MOV R3, 0x0 ;  /* 0x0000000000037802 */ /* 0x010fe20000000f00 */
[----:B------:R-:W-:Y:S02]  /*7300*/  HFMA2 R12, -RZ, RZ, 0, 5.9604644775390625e-08 ;  /* 0x00000001ff0c7431 */ /* 0x000fe400000001ff */
[----:B-1----:R-:W-:Y:S02]  /*7310*/  IMAD.MOV.U32 R8, RZ, RZ, 0x192 ;  /* 0x00000192ff087424 */ /* 0x002fe400078e00ff */
[----:B------:R-:W-:Y:S01]  /*7320*/  IMAD.MOV.U32 R13, RZ, RZ, RZ ;  /* 0x000000ffff0d7224 */ /* 0x000fe200078e00ff */
[----:B------:R-:W1:Y:S01]  /*7330*/  LDCU.64 UR6, c[0x4][0x78] ;  /* 0x01000f00ff0677ac */ /* 0x000e620008000a00 */
[----:B------:R-:W4:Y:S01]  /*7340*/  LDC.64 R2, c[0x4][R3] ;  /* 0x0100000003027b82 */ /* 0x000f220000000a00 */
[----:B------:R-:W5:Y:S01]  /*7350*/  LDCU.64 UR4, c[0x4][0x10] ;  /* 0x01000200ff0477ac */ /* 0x000f620008000a00 */
[----:B---3--:R-:W-:Y:S01]  /*7360*/  MOV R5, UR9 ;  /* 0x0000000900057c02 */ /* 0x008fe20008000f00 */
[----:B------:R-:W-:Y:S01]  /*7370*/  IMAD.U32 R4, RZ, RZ, UR8 ;  /* 0x00000008ff047e24 */ /* 0x000fe2000f8e00ff */
[----:B-1----:R-:W-:Y:S01]  /*7380*/  MOV R7, UR7 ;  /* 0x0000000700077c02 */ /* 0x002fe20008000f00 */
[----:B------:R-:W-:Y:S01]  /*7390*/  IMAD.U32 R6, RZ, RZ, UR6 ;  /* 0x00000006ff067e24 */ /* 0x000fe2000f8e00ff */
[----:B-----5:R-:W-:Y:S01]  /*73a0*/  MOV R11, UR5 ;  /* 0x00000005000b7c02 */ /* 0x020fe20008000f00 */
[----:B------:R-:W-:Y:S02]  /*73b0*/  IMAD.U32 R10, RZ, RZ, UR4 ;  /* 0x00000004ff0a7e24 */ /* 0x000fe4000f8e00ff */
[----:B------:R-:W-:Y:S07]  /*73c0*/  LEPC R20, `(.L_x_127) ;  /* 0x000000001014794e */ /* 0x000fee0000000000 */
[----:B--2-4-:R-:W-:Y:S05]  /*73d0*/  CALL.ABS.NOINC R2 ;  /* 0x0000000002007343 */ /* 0x014fea0003c00000 */
.L_x_127:
[----:B-1--4-:R-:W-:Y:S01]  /*73e0*/  SHF.L.U32 R3, R28, 0x10, RZ ;  /* 0x000000101c037819 */ /* 0x012fe200000006ff */
[----:B------:R-:W-:Y:S05]  /*73f0*/  WARPSYNC.ALL ;  /* 0x0000000000007948 */ /* 0x000fea0003800000 */
[----:B------:R-:W-:Y:S01]  /*7400*/  R2UR UR4, R25 ;  /* 0x00000000190472ca */ /* 0x000fe200000e0000 */
[----:B------:R-:W1:Y:S01]  /*7410*/  S2R R65, SR_CgaCtaId ;  /* 0x0000000000417919 */ /* 0x000e620000008800 */
[C---:B------:R-:W-:Y:S01]  /*7420*/  SHF.L.U32 R20, R29.reuse, 0x10, RZ ;  /* 0x000000101d147819 */ /* 0x040fe200000006ff */
[----:B------:R-:W-:Y:S01]  /*7430*/  BSSY.RECONVERGENT B0, `(.L_x_128) ;  /* 0x0000054000007945 */ /* 0x000fe20003800200 */
[----:B------:R-:W-:Y:S02]  /*7440*/  LOP3.LUT R21, R29, 0xffff0000, RZ, 0xc0, !PT ;  /* 0xffff00001d157812 */ /* 0x000fe400078ec0ff */
[----:B------:R-:W-:Y:S02]  /*7450*/  ISETP.NE.AND P6, PT, R58, RZ, PT ;  /* 0x000000ff3a00720c */ /* 0x000fe40003fc5270 */
[----:B------:R-:W-:Y:S05]  /*7460*/  ISETP.NE.AND P0, PT, R57, RZ, PT ;  /* 0x000000ff3900720c */ /* 0x000fea0003f05270 */
[----:B------:R-:W3:Y:S02]  /*7470*/  LDTM.16dp256bit.x4 R4, tmem[UR4+0x20] ;  /* 0x00002004000479ee */ /* 0x000ee40008120000 */
[----:B---3--:R-:W-:Y:S01]  /*7480*/  FMUL R0, R24, R4 ;  /* 0x0000000418007220 */ /* 0x008fe20000400000 */
[----:B------:R-:W-:Y:S01]  /*7490*/  LOP3.LUT R4, R28, 0xffff0000, RZ, 0xc0, !PT ;  /* 0xffff00001c047812 */ /* 0x000fe200078ec0ff */
[C---:B------:R-:W-:Y:S01]  /*74a0*/  FMUL R2, R24.reuse, R5 ;  /* 0x0000000518027220 */ /* 0x040fe20000400000 */
[C---:B------:R-:W-:Y:S01]  /*74b0*/  FMUL R7, R24.reuse, R7 ;  /* 0x0000000718077220 */ /* 0x040fe20000400000 */
[C---:B------:R-:W-:Y:S01]  /*74c0*/  FFMA R0, R27.reuse, R3, R0 ;  /* 0x000000031b007223 */ /* 0x040fe20000000000 */
[C---:B------:R-:W-:Y:S01]  /*74d0*/  FMUL R3, R24.reuse, R6 ;  /* 0x0000000618037220 */ /* 0x040fe20000400000 */
[C---:B------:R-:W-:Y:S01]  /*74e0*/  FFMA R2, R27.reuse, R4, R2 ;  /* 0x000000041b027223 */ /* 0x040fe20000000002 */
[C---:B------:R-:W-:Y:S01]  /*74f0*/  FMUL R4, R24.reuse, R8 ;  /* 0x0000000818047220 */ /* 0x040fe20000400000 */
[----:B------:R-:W-:Y:S01]  /*7500*/  FMUL R8, R24, R12 ;  /* 0x0000000c18087220 */ /* 0x000fe20000400000 */
[C---:B------:R-:W-:Y:S01]  /*7510*/  FFMA R3, R27.reuse, R20, R3 ;  /* 0x000000141b037223 */ /* 0x040fe20000000003 */
[----:B------:R-:W-:Y:S01]  /*7520*/  FFMA R7, R27, R21, R7 ;  /* 0x000000151b077223 */ /* 0x000fe20000000007 */
[----:B------:R-:W-:Y:S01]  /*7530*/  F2FP.BF16.F32.PACK_AB R32, R2, R0 ;  /* 0x000000000220723e */ /* 0x000fe200000010ff */
[----:B------:R-:W-:Y:S01]  /*7540*/  FMUL R12, R24, R16 ;  /* 0x00000010180c7220 */ /* 0x000fe20000400000 */
[----:B------:R-:W-:Y:S01]  /*7550*/  SHF.L.U32 R16, R30, 0x10, RZ ;  /* 0x000000101e107819 */ /* 0x000fe200000006ff */
[----:B------:R-:W-:Y:S01]  /*7560*/  FMUL R5, R24, R9 ;  /* 0x0000000918057220 */ /* 0x000fe20000400000 */
[----:B------:R-:W-:Y:S01]  /*7570*/  LOP3.LUT R0, R30, 0xffff0000, RZ, 0xc0, !PT ;  /* 0xffff00001e007812 */ /* 0x000fe200078ec0ff */
[C---:B------:R-:W-:Y:S01]  /*7580*/  FMUL R6, R24.reuse, R10 ;  /* 0x0000000a18067220 */ /* 0x040fe20000400000 */
[----:B------:R-:W-:Y:S01]  /*7590*/  SHF.L.U32 R2, R31, 0x10, RZ ;  /* 0x000000101f027819 */ /* 0x000fe200000006ff */
[----:B------:R-:W-:Y:S01]  /*75a0*/  FFMA R4, R27, R16, R4 ;  /* 0x000000101b047223 */ /* 0x000fe20000000004 */
[----:B------:R-:W-:Y:S01]  /*75b0*/  F2FP.BF16.F32.PACK_AB R33, R7, R3 ;  /* 0x000000030721723e */ /* 0x000fe200000010ff */
[----:B------:R-:W-:Y:S01]  /*75c0*/  FFMA R5, R27, R0, R5 ;  /* 0x000000001b057223 */ /* 0x000fe20000000005 */
[----:B------:R-:W-:Y:S01]  /*75d0*/  LOP3.LUT R3, R31, 0xffff0000, RZ, 0xc0, !PT ;  /* 0xffff00001f037812 */ /* 0x000fe200078ec0ff */
[----:B------:R-:W-:Y:S01]  /*75e0*/  FMUL R11, R24, R11 ;  /* 0x0000000b180b7220 */ /* 0x000fe20000400000 */
[C---:B------:R-:W-:Y:S01]  /*75f0*/  SHF.L.U32 R0, R36.reuse, 0x10, RZ ;  /* 0x0000001024007819 */ /* 0x040fe200000006ff */
[C---:B------:R-:W-:Y:S01]  /*7600*/  FFMA R6, R27.reuse, R2, R6 ;  /* 0x000000021b067223 */ /* 0x040fe20000000006 */
[----:B------:R-:W-:Y:S01]  /*7610*/  LOP3.LUT R2, R36, 0xffff0000, RZ, 0xc0, !PT ;  /* 0xffff000024027812 */ /* 0x000fe200078ec0ff */
[----:B------:R-:W-:Y:S01]  /*7620*/  FFMA R11, R27, R3, R11 ;  /* 0x000000031b0b7223 */ /* 0x000fe2000000000b */
[----:B------:R-:W-:Y:S01]  /*7630*/  SHF.L.U32 R3, R37, 0x10, RZ ;  /* 0x0000001025037819 */ /* 0x000fe200000006ff */
[C---:B------:R-:W-:Y:S01]  /*7640*/  FMUL R9, R24.reuse, R13 ;  /* 0x0000000d18097220 */ /* 0x040fe20000400000 */
[----:B------:R-:W-:Y:S01]  /*7650*/  F2FP.BF16.F32.PACK_AB R34, R5, R4 ;  /* 0x000000040522723e */ /* 0x000fe200000010ff */
[----:B------:R-:W-:Y:S01]  /*7660*/  FMUL R10, R24, R14 ;  /* 0x0000000e180a7220 */ /* 0x000fe20000400000 */
[----:B------:R-:W-:Y:S01]  /*7670*/  SHF.L.U32 R4, R39, 0x10, RZ ;  /* 0x0000001027047819 */ /* 0x000fe200000006ff */
[----:B------:R-:W-:Y:S01]  /*7680*/  FFMA R8, R27, R0, R8 ;  /* 0x000000001b087223 */ /* 0x000fe20000000008 */
[----:B------:R-:W-:Y:S01]  /*7690*/  LOP3.LUT R0, R37, 0xffff0000, RZ, 0xc0, !PT ;  /* 0xffff000025007812 */ /* 0x000fe200078ec0ff */
[C---:B------:R-:W-:Y:S01]  /*76a0*/  FFMA R9, R27.reuse, R2, R9 ;  /* 0x000000021b097223 */ /* 0x040fe20000000009 */
[C---:B------:R-:W-:Y:S01]  /*76b0*/  SHF.L.U32 R2, R38.reuse, 0x10, RZ ;  /* 0x0000001026027819 */ /* 0x040fe200000006ff */
[----:B------:R-:W-:Y:S01]  /*76c0*/  FFMA R10, R27, R3, R10 ;  /* 0x000000031b0a7223 */ /* 0x000fe2000000000a */
[----:B------:R-:W-:Y:S01]  /*76d0*/  LOP3.LUT R3, R38, 0xffff0000, RZ, 0xc0, !PT ;  /* 0xffff000026037812 */ /* 0x000fe200078ec0ff */
[C---:B------:R-:W-:Y:S01]  /*76e0*/  FMUL R15, R24.reuse, R15 ;  /* 0x0000000f180f7220 */ /* 0x040fe20000400000 */
[----:B------:R-:W-:Y:S01]  /*76f0*/  LOP3.LUT R5, R39, 0xffff0000, RZ, 0xc0, !PT ;  /* 0xffff000027057812 */ /* 0x000fe200078ec0ff */
[C---:B------:R-:W-:Y:S01]  /*7700*/  FMUL R13, R24.reuse, R17 ;  /* 0x00000011180d7220 */ /* 0x040fe20000400000 */
[----:B------:R-:W-:Y:S01]  /*7710*/  F2FP.BF16.F32.PACK_AB R35, R11, R6 ;  /* 0x000000060b23723e */ /* 0x000fe200000010ff */
[C---:B------:R-:W-:Y:S01]  /*7720*/  FMUL R14, R24.reuse, R18 ;  /* 0x00000012180e7220 */ /* 0x040fe20000400000 */
[C---:B------:R-:W-:Y:S01]  /*7730*/  FFMA R15, R27.reuse, R0, R15 ;  /* 0x000000001b0f7223 */ /* 0x040fe2000000000f */
[----:B------:R-:W-:Y:S01]  /*7740*/  FMUL R19, R24, R19 ;  /* 0x0000001318137220 */ /* 0x000fe20000400000 */
[----:B------:R-:W-:Y:S01]  /*7750*/  FFMA R12, R27, R2, R12 ;  /* 0x000000021b0c7223 */ /* 0x000fe2000000000c */
[----:B------:R3:W-:Y:S01]  /*7760*/  STSM.16.M88.4 [R60+0x1400], R32 ;  /* 0x001400203c007844 */ /* 0x0007e20000000200 */
[----:B------:R-:W-:Y:S01]  /*7770*/  F2FP.BF16.F32.PACK_AB R8, R9, R8 ;  /* 0x000000080908723e */ /* 0x000fe200000010ff */
[----:B------:R-:W-:Y:S01]  /*7780*/  FFMA R13, R27, R3, R13 ;  /* 0x000000031b0d7223 */ /* 0x000fe2000000000d */
[----:B------:R-:W-:Y:S01]  /*7790*/  F2FP.BF16.F32.PACK_AB R9, R15, R10 ;  /* 0x0000000a0f09723e */ /* 0x000fe200000010ff */
[C---:B------:R-:W-:Y:S01]  /*77a0*/  FFMA R14, R27.reuse, R4, R14 ;  /* 0x000000041b0e7223 */ /* 0x040fe2000000000e */
[----:B------:R-:W-:Y:S01]  /*77b0*/  FFMA R19, R27, R5, R19 ;  /* 0x000000051b137223 */ /* 0x000fe20000000013 */
[----:B------:R-:W-:Y:S02]  /*77c0*/  MOV R0, UR46 ;  /* 0x0000002e00007c02 */ /* 0x000fe40008000f00 */
[----:B------:R-:W-:Y:S02]  /*77d0*/  F2FP.BF16.F32.PACK_AB R10, R13, R12 ;  /* 0x0000000c0d0a723e */ /* 0x000fe400000010ff */
[----:B------:R-:W-:Y:S02]  /*77e0*/  F2FP.BF16.F32.PACK_AB R11, R19, R14 ;  /* 0x0000000e130b723e */ /* 0x000fe400000010ff */
[----:B------:R-:W-:Y:S02]  /*77f0*/  @P6 LEA R0, R0, UR44, 0x3 ;  /* 0x0000002c00006c11 */ /* 0x000fe4000f8e18ff */
[----:B------:R-:W-:Y:S01]  /*7800*/  LEA R2, R61, UR44, 0x3 ;  /* 0x0000002c3d027c11 */ /* 0x000fe2000f8e18ff */
[----:B------:R3:W-:Y:S01]  /*7810*/  STSM.16.M88.4 [R59+0x1400], R8 ;  /* 0x001400083b007844 */ /* 0x0007e20000000200 */
[----:B------:R-:W-:Y:S02]  /*7820*/  @P6 IADD3 R0, PT, PT, R0, 0x130, RZ ;  /* 0x0000013000006810 */ /* 0x000fe40007ffe0ff */
[----:B------:R-:W-:Y:S01]  /*7830*/  @P6 SHF.L.U32 R3, R55, 0x1f, RZ ;  /* 0x0000001f37036819 */ /* 0x000fe200000006ff */
[----:B------:R-:W-:Y:S01]  /*7840*/  @!PT LDS RZ, [RZ] ;  /* 0x00000000fffff984 */ /* 0x000fe20000000800 */
[----:B------:R-:W-:Y:S01]  /*7850*/  @!PT LDS RZ, [RZ] ;  /* 0x00000000fffff984 */ /* 0x000fe20000000800 */
[----:B------:R-:W-:Y:S01]  /*7860*/  @!PT LDS RZ, [RZ] ;  /* 0x00000000fffff984 */ /* 0x000fe20000000800 */
[----:B------:R-:W-:Y:S01]  /*7870*/  @!PT LDS RZ, [RZ] ;  /* 0x00000000fffff984 */ /* 0x000fe20000000800 */
[----:B------:R4:W-:Y:S06]  /*7880*/  MEMBAR.ALL.CTA ;  /* 0x0000000000007992 */ /* 0x0009ec0000008000 */
[----:B----4-:R-:W4:Y:S01]  /*7890*/  FENCE.VIEW.ASYNC.S ;  /* 0x00000000000073c6 */ /* 0x010f220000000000 */
[----:B-1----:R-:W-:Y:S01]  /*78a0*/  @P6 PRMT R0, R65, 0x654, R0 ;  /* 0x0000065441006816 */ /* 0x002fe20000000000 */
[----:B----4-:R-:W-:Y:S06]  /*78b0*/  BAR.SYNC.DEFER_BLOCKING 0x1, 0x80 ;  /* 0x0042000000007b1d */ /* 0x010fec0000010000 */
[----:B------:R-:W-:Y:S05]  /*78c0*/  @P0 BRA `(.L_x_129) ;  /* 0x0000000000280947 */ /* 0x000fea0003800000 */
[----:B------:R-:W1:Y:S01]  /*78d0*/  LDCU.64 UR6, c[0x0][0x348] ;  /* 0x00006900ff0677ac */ /* 0x000e620008000a00 */
[----:B------:R-:W-:Y:S02]  /*78e0*/  UIADD3 UR9, UPT, UPT, UR49, 0x20, URZ ;  /* 0x0000002031097890 */ /* 0x000fe4000fffe0ff */
[----:B------:R-:W-:Y:S01]  /*78f0*/  UIADD3 UR8, UPT, UPT, UR44, 0x1400, URZ ;  /* 0x000014002c087890 */ /* 0x000fe2000fffe0ff */
[----:B------:R-:W-:Y:S01]  /*7900*/  UMOV UR10, UR50 ;  /* 0x00000032000a7c82 */ /* 0x000fe20008000000 */
[----:B------:R-:W-:Y:S01]  /*7910*/  UMOV UR11, UR36 ;  /* 0x00000024000b7c82 */ /* 0x000fe20008000000 */
[----:B-1----:R-:W-:Y:S04]  /*7920*/  UIADD3 UR4, UP0, UPT, UR6, 0x680, URZ ;  /* 0x0000068006047890 */ /* 0x002fe8000ff1e0ff */
[----:B------:R-:W-:Y:S09]  /*7930*/  UIADD3.X UR5, UPT, UPT, URZ, UR7, URZ, UP0, !UPT ;  /* 0x00000007ff057290 */ /* 0x000ff200087fe4ff */
[----:B------:R1:W-:Y:S01]  /*7940*/  UTMASTG.3D [UR8], [UR4] ;  /* 0x00000008040073b5 */ /* 0x0003e20008010000 */
[----:B------:R0:W-:Y:S01]  /*7950*/  UTMACMDFLUSH ;  /* 0x00000000000079b7 */ /* 0x0001e20000000000 */
[----:B-1----:R-:W-:Y:S04]  /*7960*/  DEPBAR.LE SB0, 0x1 ;  /* 0x000080400000791a */ /* 0x002fe80000000000 */
.L_x_129:
[----:B------:R-:W-:Y:S05]  /*7970*/  BSYNC.RECONVERGENT B0 ;  /* 0x0000000000007941 */ /* 0x000fea0003800200 */
.L_x_128:
[----:B------:R-:W-:Y:S01]  /*7980*/  BAR.SYNC.DEFER_BLOCKING 0x1, 0x80 ;  /* 0x0042000000007b1d */ /* 0x000fe20000010000 */
[----:B------:R-:W-:Y:S04]  /*7990*/  UIADD3 UR4, UPT, UPT, UR46, 0x1, URZ ;  /* 0x000000012e047890 */ /* 0x000fe8000fffe0ff */
[----:B------:R-:W-:Y:S04]  /*79a0*/  UISETP.NE.AND UP0, UPT, UR4, 0x4, UPT ;  /* 0x000000040400788c */ /* 0x000fe8000bf05270 */
[----:B------:R-:W-:Y:S01]  /*79b0*/  USEL UR45, UR4, URZ, UP0 ;  /* 0x000000ff042d7287 */ /* 0x000fe20008000000 */
[----:B------:R1:W-:Y:S01]  /*79c0*/  @P6 SYNCS.ARRIVE.TRANS64.RED.A1T0 RZ, [R0+URZ], RZ ;  /* 0x000000ff00ff69a7 */ /* 0x0003e200081004ff */
[----:B------:R-:W-:Y:S01]  /*79d0*/  BSSY B1, `(.L_x_130) ;  /* 0x0000014000017945 */ /* 0x000fe20003800000 */
[----:B------:R-:W4:Y:S02]  /*79e0*/  @P6 SYNCS.PHASECHK.TRANS64.TRYWAIT P0, [R2+URZ+0x110], R3 ;  /* 0x00011003020065a7 */ /* 0x000f2400080011ff */
[----:B----4-:R-:W-:Y:S01]  /*79f0*/  @P6 SEL R63, RZ, 0x1, !P0 ;  /* 0x00000001ff3f6807 */ /* 0x010fe20004000000 */
[----:B-1----:R-:W-:Y:S06]  /*7a00*/  @!P6 BRA `(.L_x_131) ;  /* 0x000000000040e947 */ /* 0x002fec0003800000 */
[----:B------:R-:W-:Y:S01]  /*7a10*/  ISETP.NE.AND P1, PT, R64, RZ, PT ;  /* 0x000000ff4000720c */ /* 0x000fe20003f25270 */
[----:B------:R-:W-:Y:S01]  /*7a20*/  BSSY B0, `(.L_x_132) ;  /* 0x0000009000007945 */ /* 0x000fe20003800000 */
[----:B------:R-:W-:Y:S11]  /*7a30*/  ISETP.NE.AND P0, PT, R63, RZ, PT ;  /* 0x000000ff3f00720c */ /* 0x000ff60003f05270 */
[----:B------:R-:W-:Y:S05]  /*7a40*/  @P1 IMAD R3, R61, 0x1000, R62 ;  /* 0x000010003d031824 */ /* 0x000fea00078e023e */
[----:B------:R-:W-:Y:S05]  /*7a50*/  @P1 IADD3 R0, PT, PT, R3, UR44, RZ ;  /* 0x0000002c03001c10 */ /* 0x000fea000fffe0ff */
[----:B------:R-:W-:Y:S01]  /*7a60*/  @P1 IMAD.IADD R0, R56, 0x1, R0 ;  /* 0x0000000138001824 */ /* 0x000fe200078e0200 */
[----:B------:R-:W-:Y:S06]  /*7a70*/  @P0 BRA `(.L_x_133) ;  /* 0x00000000000c0947 */ /* 0x000fec0003800000 */
[----:B------:R-:W-:Y:S04]  /*7a80*/  SHF.L.U32 R4, R55, 0x1f, RZ ;  /* 0x0000001f37047819 */ /* 0x000fe800000006ff */
[----:B------:R-:W1:Y:S02]  /*7a90*/  SYNCS.PHASECHK.TRANS64.TRYWAIT P0, [R2+URZ+0x110], R4 ;  /* 0x00011004020075a7 */ /* 0x000e6400080011ff */
[----:B-1----:R-:W-:Y:S05]  /*7aa0*/  @!P0 BRA `(.L_x_134) ;  /* 0x0000002000d08947 */ /* 0x002fea0003800000 */
.L_x_133:
[----:B------:R-:W-:Y:S05]  /*7ab0*/  BSYNC B0 ;  /* 0x0000000000007941 */ /* 0x000fea0003800000 */
.L_x_132:
[----:B------:R-:W-:Y:S02]  /*7ac0*/  ISETP.NE.AND P0, PT, R64, RZ, PT ;  /* 0x000000ff4000720c */ /* 0x000fe40003f05270 */
[----:B------:R-:W-:Y:S11]  /*7ad0*/  IADD3 R61, PT, PT, R61, 0x1, RZ ;  /* 0x000000013d3d7810 */ /* 0x000ff60007ffe0ff */
[----:B------:R-:W-:Y:S05]  /*7ae0*/  @P0 WARPSYNC.ALL ;  /* 0x0000000000000948 */ /* 0x000fea0003800000 */
[----:B------:R4:W1:Y:S04]  /*7af0*/  @P0 LDSM.16.M88.4 R28, [R3+UR44+0x400] ;  /* 0x0004002c031c083b */ /* 0x0008680008000200 */
[----:B------:R4:W1:Y:S02]  /*7b00*/  @P0 LDSM.16.M88.4 R36, [R0+0x400] ;  /* 0x000400000024083b */ /* 0x0008640000000200 */
.L_x_131:
[----:B------:R-:W-:Y:S05]  /*7b10*/  BSYNC B1 ;  /* 0x0000000000017941 */ /* 0x000fea0003800000 */
.L_x_130:
[----:B----4-:R-:W-:Y:S05]  /*7b20*/  VIADD R0, R25, 0x40 ;  /* 0x0000004019007836 */ /* 0x010fea0000000000 */
[----:B------:R-:W-:Y:S04]  /*7b30*/  SHF.R.U32.HI R0, RZ, 0x15, R0 ;  /* 0x00000015ff007819 */ /* 0x000fe80000011600 */
[----:B------:R-:W-:Y:S11]  /*7b40*/  LOP3.LUT P0, RZ, R0, 0x3, R46, 0x48, !PT ;  /* 0x0000000300ff7812 */ /* 0x000ff6000780482e */
[----:B------:R-:W-:Y:S02]  /*7b50*/  @!UPT UIADD3 URZ, UPT, UPT, URZ, URZ, URZ ;  /* 0x000000fffffff290 */ /* 0x000fe4000fffe0ff */
[----:B------:R-:W-:Y:S05]  /*7b60*/  @!P0 BRA `(.L_x_135) ;  /* 0x0000000000408947 */ /* 0x000fea0003800000 */
[----:B------:R-:W4:Y:S01]  /*7b70*/  LDCU.64 UR8, c[0x4][0x70] ;  /* 0x01000e00ff0877ac */ /* 0x000f220008000a00 */
[----:B------:R-:W-:Y:S01]  /*7b80*/  MOV R3, 0x0 ;  /* 0x0000000000037802 */ /* 0x000fe20000000f00 */
[----:B------:R-:W-:Y:S02]  /*7b90*/  HFMA2 R12, -RZ, RZ, 0, 5.9604644775390625e-08 ;  /* 0x00000001ff0c7431 */ /* 0x000fe400000001ff */
[----:B---3--:R-:W-:Y:S02]  /*7ba0*/  IMAD.MOV.U32 R8, RZ, RZ, 0x192 ;  /* 0x00000192ff087424 */ /* 0x008fe400078e00ff */
[----:B------:R-:W-:Y:S01]  /*7bb0*/  IMAD.MOV.U32 R13, RZ, RZ, RZ ;  /* 0x000000ffff0d7224 */ /* 0x000fe200078e00ff */
[----:B------:R-:W3:Y:S01]  /*7bc0*/  LDCU.64 UR6, c[0x4][0x78] ;  /* 0x01000f00ff0677ac */ /* 0x000ee20008000a00 */
[----:B-1----:R-:W1:Y:S01]  /*7bd0*/  LDC.64 R2, c[0x4][R3] ;  /* 0x0100000003027b82 */ /* 0x002e620000000a00 */
[----:B------:R-:W5:Y:S01]  /*7be0*/  LDCU.64 UR4, c[0x4][0x10] ;  /* 0x01000200ff0477ac */ /* 0x000f620008000a00 */
[----:B----4-:R-:W-:Y:S01]  /*7bf0*/  MOV R5, UR9 ;  /* 0x0000000900057c02 */ /* 0x010fe20008000f00 */
[----:B------:R-:W-:Y:S01]  /*7c00*/  IMAD.U32 R4, RZ, RZ, UR8 ;  /* 0x00000008ff047e24 */ /* 0x000fe2000f8e00ff */
[----:B---3--:R-:W-:Y:S01]  /*7c10*/  MOV R7, UR7 ;  /* 0x0000000700077c02 */ /* 0x008fe20008000f00 */
[----:B------:R-:W-:Y:S01]  /*7c20*/  IMAD.U32 R6, RZ, RZ, UR6 ;  /* 0x00000006ff067e24 */ /* 0x000fe2000f8e00ff */
[----:B-----5:R-:W-:Y:S01]  /*7c30*/  MOV R11, UR5 ;  /* 0x00000005000b7c02 */ /* 0x020fe20008000f00 */
[----:B------:R-:W-:Y:S02]  /*7c40*/  IMAD.U32 R10, RZ, RZ, UR4 ;  /* 0x00000004ff0a7e24 */ /* 0x000fe4000f8e00ff */
[----:B------:R-:W-:Y:S07]  /*7c50*/  LEPC R20, `(.L_x_135) ;  /* 0x000000001014794e */ /* 0x000fee0000000000 */
[----:B-12---:R-:W-:Y:S05]  /*7c60*/  CALL.ABS.NOINC R2 ;  /* 0x0000000002007343 */ /* 0x006fea0003c00000 */
.L_x_135:
[----:B-1----:R-:W-:Y:S01]  /*7c70*/  SHF.L.U32 R3, R28, 0x10, RZ ;  /* 0x000000101c037819 */ /* 0x002fe200000006ff */
[----:B------:R-:W-:Y:S05]  /*7c80*/  WARPSYNC.ALL ;  /* 0x0000000000007948 */ /* 0x000fea0003800000 */
[----:B------:R-:W-:Y:S01]  /*7c90*/  R2UR UR4, R25 ;  /* 0x00000000190472ca */ /* 0x000fe200000e0000 */
[----:B------:R-:W-:Y:S01]  /*7ca0*/  BSSY.RECONVERGENT B0, `(.L_x_136) ;  /* 0x0000055000007945 */ /* 0x000fe20003800200 */
[C---:B------:R-:W-:Y:S02]  /*7cb0*/  SHF.L.U32 R20, R29.reuse, 0x10, RZ ;  /* 0x000000101d147819 */ /* 0x040fe400000006ff */
[----:B------:R-:W-:Y:S02]  /*7cc0*/  LOP3.LUT R21, R29, 0xffff0000, RZ, 0xc0, !PT ;  /* 0xffff00001d157812 */ /* 0x000fe400078ec0ff */
[----:B------:R-:W-:Y:S02]  /*7cd0*/  ISETP.NE.AND P6, PT, R58, RZ, PT ;  /* 0x000000ff3a00720c */ /* 0x000fe40003fc5270 */
[----:B------:R-:W-:Y:S05]  /*7ce0*/  ISETP.NE.AND P0, PT, R57, RZ, PT ;  /* 0x000000ff3900720c */ /* 0x000fea0003f05270 */
[----:B---3--:R-:W1:Y:S02]  /*7cf0*/  LDTM.16dp256bit.x4 R4, tmem[UR4+0x40] ;  /* 0x00004004000479ee */ /* 0x008e640008120000 */
[----:B-1----:R-:W-:Y:S01]  /*7d00*/  FMUL R0, R24, R4 ;  /* 0x0000000418007220 */ /* 0x002fe20000400000 */
[----:B------:R-:W-:Y:S01]  /*7d10*/  LOP3.LUT R4, R28, 0xffff0000, RZ, 0xc0, !PT ;  /* 0xffff00001c047812 */ /* 0x000fe200078ec0ff */
[C---:B------:R-:W-:Y:S01]  /*7d20*/  FMUL R2, R24.reuse, R5 ;  /* 0x0000000518027220 */ /* 0x040fe20000400000 */
        /* <DEDUP_REMOVED lines=26> */
[----:B------:R-:W-:Y:S01]  /*7ed0*/  FMUL R10, R24, R14 ;  /* 0x0000000e180a7220 */ /* 0x000fe20000400000 */
[----:B------:R-:W-:Y:S01]  /*7ee0*/  SHF.L.U32 R4, R39, 0x10, RZ ;  /* 0x0000001027047819 */ /* 0x000fe200000006ff */
[----:B------:R-:W-:Y:S01]  /*7ef0*/  FFMA R11, R27, R16, R11 ;  /* 0x000000101b0b7223 */ /* 0x000fe2000000000b */
[----:B------:R-:W-:Y:S01]  /*7f00*/  LOP3.LUT R5, R39, 0xffff0000, RZ, 0xc0, !PT ;  /* 0xffff000027057812 */ /* 0x000fe200078ec0ff */
[----:B------:R-:W-:Y:S01]  /*7f10*/  FFMA R8, R27, R0, R8 ;  /* 0x000000001b087223 */ /* 0x000fe20000000008 */
[----:B------:R-:W-:Y:S01]  /*7f20*/  LOP3.LUT R0, R37, 0xffff0000, RZ, 0xc0, !PT ;  /* 0xffff000025007812 */ /* 0x000fe200078ec0ff */
[C---:B------:R-:W-:Y:S01]  /*7f30*/  FFMA R9, R27.reuse, R2, R9 ;  /* 0x000000021b097223 */ /* 0x040fe20000000009 */
[C---:B------:R-:W-:Y:S01]  /*7f40*/  SHF.L.U32 R2, R38.reuse, 0x10, RZ ;  /* 0x0000001026027819 */ /* 0x040fe200000006ff */
[----:B------:R-:W-:Y:S01]  /*7f50*/  FFMA R10, R27, R3, R10 ;  /* 0x000000031b0a7223 */ /* 0x000fe2000000000a */
[----:B------:R-:W-:Y:S01]  /*7f60*/  LOP3.LUT R3, R38, 0xffff0000, RZ, 0xc0, !PT ;  /* 0xffff000026037812 */ /* 0x000fe200078ec0ff */
[C---:B------:R-:W-:Y:S01]  /*7f70*/  FMUL R15, R24.reuse, R15 ;  /* 0x0000000f180f7220 */ /* 0x040fe20000400000 */
[----:B------:R-:W-:Y:S01]  /*7f80*/  F2FP.BF16.F32.PACK_AB R35, R11, R6 ;  /* 0x000000060b23723e */ /* 0x000fe200000010ff */
[C---:B------:R-:W-:Y:S01]  /*7f90*/  FMUL R13, R24.reuse, R17 ;  /* 0x00000011180d7220 */ /* 0x040fe20000400000 */
[C---:B------:R-:W-:Y:S01]  /*7fa0*/  FMUL R14, R24.reuse, R18 ;  /* 0x00000012180e7220 */ /* 0x040fe20000400000 */
[----:B------:R-:W-:Y:S01]  /*7fb0*/  FFMA R15, R27, R0, R15 ;  /* 0x000000001b0f7223 */ /* 0x000fe2000000000f */
[----:B------:R-:W-:Y:S01]  /*7fc0*/  FMUL R19, R24, R19 ;  /* 0x0000001318137220 */ /* 0x000fe20000400000 */
[----:B------:R1:W-:Y:S01]  /*7fd0*/  STSM.16.M88.4 [R60+0x2400], R32 ;  /* 0x002400203c007844 */ /* 0x0003e20000000200 */
[----:B------:R-:W-:Y:S01]  /*7fe0*/  F2FP.BF16.F32.PACK_AB R8, R9, R8 ;  /* 0x000000080908723e */ /* 0x000fe200000010ff */
[----:B------:R-:W-:Y:S01]  /*7ff0*/  FFMA R12, R27, R2, R12 ;  /* 0x000000021b0c7223 */ /* 0x000fe2000000000c */
[----:B------:R-:W-:Y:S01]  /*8000*/  F2FP.BF16.F32.PACK_AB R9, R15, R10 ;  /* 0x0000000a0f09723e */ /* 0x000fe200000010ff */
[C---:B------:R-:W-:Y:S01]  /*8010*/  FFMA R13, R27.reuse, R3, R13 ;  /* 0x000000031b0d7223 */ /* 0x040fe2000000000d */
        /* <DEDUP_REMOVED lines=15> */
[----:B---3--:R-:W3:Y:S01]  /*8110*/  FENCE.VIEW.ASYNC.S ;  /* 0x00000000000073c6 */ /* 0x008ee20000000000 */
[----:B------:R-:W-:Y:S01]  /*8120*/  @P6 PRMT R0, R65, 0x654, R0 ;  /* 0x0000065441006816 */ /* 0x000fe20000000000 */
[----:B---3--:R-:W-:Y:S06]  /*8130*/  BAR.SYNC.DEFER_BLOCKING 0x1, 0x80 ;  /* 0x0042000000007b1d */ /* 0x008fec0000010000 */
[----:B------:R-:W-:Y:S05]  /*8140*/  @P0 BRA `(.L_x_137) ;  /* 0x0000000000280947 */ /* 0x000fea0003800000 */
[----:B------:R-:W3:Y:S01]  /*8150*/  LDCU.64 UR6, c[0x0][0x348] ;  /* 0x00006900ff0677ac */ /* 0x000ee20008000a00 */
[----:B------:R-:W-:Y:S02]  /*8160*/  UIADD3 UR9, UPT, UPT, UR49, 0x40, URZ ;  /* 0x0000004031097890 */ /* 0x000fe4000fffe0ff */
[----:B------:R-:W-:Y:S01]  /*8170*/  UIADD3 UR8, UPT, UPT, UR44, 0x2400, URZ ;  /* 0x000024002c087890 */ /* 0x000fe2000fffe0ff */
[----:B------:R-:W-:Y:S01]  /*8180*/  UMOV UR10, UR50 ;  /* 0x00000032000a7c82 */ /* 0x000fe20008000000 */
[----:B------:R-:W-:Y:S01]  /*8190*/  UMOV UR11, UR36 ;  /* 0x00000024000b7c82 */ /* 0x000fe20008000000 */
[----:B---3--:R-:W-:Y:S04]  /*81a0*/  UIADD3 UR4, UP0, UPT, UR6, 0x680, URZ ;  /* 0x0000068006047890 */ /* 0x008fe8000ff1e0ff */
[----:B------:R-:W-:Y:S09]  /*81b0*/  UIADD3.X UR5, UPT, UPT, URZ, UR7, URZ, UP0, !UPT ;  /* 0x00000007ff057290 */ /* 0x000ff200087fe4ff */
[----:B------:R3:W-:Y:S01]  /*81c0*/  UTMASTG.3D [UR8], [UR4] ;  /* 0x00000008040073b5 */ /* 0x0007e20008010000 */
[----:B------:R0:W-:Y:S01]  /*81d0*/  UTMACMDFLUSH ;  /* 0x00000000000079b7 */ /* 0x0001e20000000000 */
[----:B---3--:R-:W-:Y:S04]  /*81e0*/  DEPBAR.LE SB0, 0x1 ;  /* 0x000080400000791a */ /* 0x008fe80000000000 */
.L_x_137:
[----:B------:R-:W-:Y:S05]  /*81f0*/  BSYNC.RECONVERGENT B0 ;  /* 0x0000000000007941 */ /* 0x000fea0003800200 */
.L_x_136:
        /* <DEDUP_REMOVED lines=8> */
[----:B---3--:R-:W-:Y:S06]  /*8280*/  @!P6 BRA `(.L_x_139) ;  /* 0x000000000040e947 */ /* 0x008fec0003800000 */
        /* <DEDUP_REMOVED lines=8> */
[----:B------:R-:W3:Y:S02]  /*8310*/  SYNCS.PHASECHK.TRANS64.TRYWAIT P0, [R3+URZ+0x110], R0 ;  /* 0x00011000030075a7 */ /* 0x000ee400080011ff */
[----:B---3--:R-:W-:Y:S05]  /*8320*/  @!P0 BRA `(.L_x_142) ;  /* 0x0000001800c48947 */ /* 0x008fea0003800000 */
.L_x_141:
[----:B------:R-:W-:Y:S05]  /*8330*/  BSYNC B0 ;  /* 0x0000000000007941 */ /* 0x000fea0003800000 */
.L_x_140:
[----:B------:R-:W-:Y:S11]  /*8340*/  ISETP.NE.AND P0, PT, R64, RZ, PT ;  /* 0x000000ff4000720c */ /* 0x000ff60003f05270 */
[----:B------:R-:W-:Y:S02]  /*8350*/  @!UPT UIADD3 URZ, UPT, UPT, URZ, URZ, URZ ;  /* 0x000000fffffff290 */ /* 0x000fe4000fffe0ff */
[----:B------:R-:W-:Y:S05]  /*8360*/  @P0 WARPSYNC.ALL ;  /* 0x0000000000000948 */ /* 0x000fea0003800000 */
[----:B------:R4:W1:Y:S04]  /*8370*/  @P0 LDSM.16.M88.4 R28, [R61+UR44+0x400] ;  /* 0x0004002c3d1c083b */ /* 0x0008680008000200 */
[----:B------:R4:W1:Y:S02]  /*8380*/  @P0 LDSM.16.M88.4 R36, [R2+0x400] ;  /* 0x000400000224083b */ /* 0x0008640000000200 */
.L_x_139:
[----:B------:R-:W-:Y:S05]  /*8390*/  BSYNC B1 ;  /* 0x0000000000017941 */ /* 0x000fea0003800000 */
.L_x_138:
[----:B---3--:R-:W-:Y:S05]  /*83a0*/  VIADD R0, R25, 0x60 ;  /* 0x0000006019007836 */ /* 0x008fea0000000000 */
[----:B------:R-:W-:Y:S04]  /*83b0*/  SHF.R.U32.HI R0, RZ, 0x15, R0 ;  /* 0x00000015ff007819 */ /* 0x000fe80000011600 */
[----:B------:R-:W-:Y:S11]  /*83c0*/  LOP3.LUT P0, RZ, R0, 0x3, R46, 0x48, !PT ;  /* 0x0000000300ff7812 */ /* 0x000ff6000780482e */
[----:B------:R-:W-:Y:S02]  /*83d0*/  @!UPT UIADD3 URZ, UPT, UPT, URZ, URZ, URZ ;  /* 0x000000fffffff290 */ /* 0x000fe4000fffe0ff */
[----:B------:R-:W-:Y:S05]  /*83e0*/  @!P0 BRA `(.L_x_143) ;  /* 0x0000000000408947 */ /* 0x000fea0003800000 */
[----:B------:R-:W3:Y:S01]  /*83f0*/  LDCU.64 UR8, c[0x4][0x70] ;  /* 0x01000e00ff0877ac */ /* 0x000ee20008000a00 */
[----:B------:R-:W-:Y:S01]  /*8400*/  MOV R3, 0x0 ;  /* 0x0000000000037802 */ /* 0x000fe20000000f00 */
[----:B------:R-:W-:Y:S02]  /*8410*/  HFMA2 R12, -RZ, RZ, 0, 5.9604644775390625e-08 ;  /* 0x00000001ff0c7431 */ /* 0x000fe400000001ff */
[----:B-1----:R-:W-:Y:S02]  /*8420*/  IMAD.MOV.U32 R8, RZ, RZ, 0x192 ;  /* 0x00000192ff087424 */ /* 0x002fe400078e00ff */
[----:B------:R-:W-:Y:S01]  /*8430*/  IMAD.MOV.U32 R13, RZ, RZ, RZ ;  /* 0x000000ffff0d7224 */ /* 0x000fe200078e00ff */
[----:B------:R-:W1:Y:S01]  /*8440*/  LDCU.64 UR6, c[0x4][0x78] ;  /* 0x01000f00ff0677ac */ /* 0x000e620008000a00 */
[----:B----4-:R-:W4:Y:S01]  /*8450*/  LDC.64 R2, c[0x4][R3] ;  /* 0x0100000003027b82 */ /* 0x010f220000000a00 */
        /* <DEDUP_REMOVED lines=9> */
.L_x_143:
[----:B------:R-:W-:Y:S01]  /*84f0*/  ISETP.NE.AND P0, PT, R57, RZ, PT ;  /* 0x000000ff3900720c */ /* 0x000fe20003f05270 */
[----:B------:R-:W-:Y:S05]  /*8500*/  WARPSYNC.ALL ;  /* 0x0000000000007948 */ /* 0x000fea0003800000 */
[----:B------:R-:W-:Y:S01]  /*8510*/  R2UR UR4, R25 ;  /* 0x00000000190472ca */ /* 0x000fe200000e0000 */
[----:B------:R-:W3:Y:S01]  /*8520*/  S2UR UR5, SR_CgaCtaId ;  /* 0x00000000000579c3 */ /* 0x000ee20000008800 */
[C---:B-1----:R-:W-:Y:S01]  /*8530*/  SHF.L.U32 R0, R28.reuse, 0x10, RZ ;  /* 0x000000101c007819 */ /* 0x042fe200000006ff */
[----:B------:R-:W-:Y:S01]  /*8540*/  BSSY.RECONVERGENT B0, `(.L_x_144) ;  /* 0x0000052000007945 */ /* 0x000fe20003800200 */
[----:B----4-:R-:W-:Y:S02]  /*8550*/  LOP3.LUT R2, R28, 0xffff0000, RZ, 0xc0, !PT ;  /* 0xffff00001c027812 */ /* 0x010fe400078ec0ff */
[C---:B------:R-:W-:Y:S02]  /*8560*/  SHF.L.U32 R3, R29.reuse, 0x10, RZ ;  /* 0x000000101d037819 */ /* 0x040fe400000006ff */
[----:B------:R-:W-:Y:S02]  /*8570*/  LOP3.LUT R20, R29, 0xffff0000, RZ, 0xc0, !PT ;  /* 0xffff00001d147812 */ /* 0x000fe400078ec0ff */
[C---:B------:R-:W-:Y:S02]  /*8580*/  SHF.L.U32 R21, R30.reuse, 0x10, RZ ;  /* 0x000000101e157819 */ /* 0x040fe400000006ff */
[----:B------:R-:W-:Y:S01]  /*8590*/  LOP3.LUT R25, R30, 0xffff0000, RZ, 0xc0, !PT ;  /* 0xffff00001e197812 */ /* 0x000fe200078ec0ff */
[----:B------:R-:W1:Y:S01]  /*85a0*/  LDTM.16dp256bit.x4 R4, tmem[UR4+0x60] ;  /* 0x00006004000479ee */ /* 0x000e620008120000 */
[----:B------:R-:W-:Y:S01]  /*85b0*/  R2UR UR4, R26 ;  /* 0x000000001a0472ca */ /* 0x000fe200000e0000 */
[----:B------:R-:W-:Y:S01]  /*85c0*/  NOP ;  /* 0x0000000000007918 */ /* 0x000fe20000000000 */
[C---:B------:R-:W-:Y:S02]  /*85d0*/  SHF.L.U32 R26, R31.reuse, 0x10, RZ ;  /* 0x000000101f1a7819 */ /* 0x040fe400000006ff */
[----:B------:R-:W-:Y:S02]  /*85e0*/  LOP3.LUT R28, R31, 0xffff0000, RZ, 0xc0, !PT ;  /* 0xffff00001f1c7812 */ /* 0x000fe400078ec0ff */
[C---:B------:R-:W-:Y:S02]  /*85f0*/  SHF.L.U32 R29, R36.reuse, 0x10, RZ ;  /* 0x00000010241d7819 */ /* 0x040fe400000006ff */
[----:B------:R-:W-:Y:S02]  /*8600*/  LOP3.LUT R30, R36, 0xffff0000, RZ, 0xc0, !PT ;  /* 0xffff0000241e7812 */ /* 0x000fe400078ec0ff */
[C---:B------:R-:W-:Y:S02]  /*8610*/  SHF.L.U32 R31, R37.reuse, 0x10, RZ ;  /* 0x00000010251f7819 */ /* 0x040fe400000006ff */
[----:B------:R-:W-:Y:S01]  /*8620*/  LOP3.LUT R32, R37, 0xffff0000, RZ, 0xc0, !PT ;  /* 0xffff000025207812 */ /* 0x000fe200078ec0ff */
[----:B------:R-:W-:Y:S01]  /*8630*/  UIADD3 UR4, UPT, UPT, UR4, 0x1a0, URZ ;  /* 0x000001a004047890 */ /* 0x000fe2000fffe0ff */
[C---:B------:R-:W-:Y:S02]  /*8640*/  SHF.L.U32 R33, R38.reuse, 0x10, RZ ;  /* 0x0000001026217819 */ /* 0x040fe400000006ff */
[----:B------:R-:W-:Y:S02]  /*8650*/  LOP3.LUT R34, R38, 0xffff0000, RZ, 0xc0, !PT ;  /* 0xffff000026227812 */ /* 0x000fe400078ec0ff */
[C---:B------:R-:W-:Y:S02]  /*8660*/  SHF.L.U32 R35, R39.reuse, 0x10, RZ ;  /* 0x0000001027237819 */ /* 0x040fe400000006ff */
[----:B------:R-:W-:Y:S01]  /*8670*/  LOP3.LUT R36, R39, 0xffff0000, RZ, 0xc0, !PT ;  /* 0xffff000027247812 */ /* 0x000fe200078ec0ff */
[C---:B-1----:R-:W-:Y:S01]  /*8680*/  FMUL R4, R24.reuse, R4 ;  /* 0x0000000418047220 */ /* 0x042fe20000400000 */
[----:B---3--:R-:W-:Y:S01]  /*8690*/  UPRMT UR4, UR5, 0x654, UR4 ;  /* 0x0000065405047896 */ /* 0x008fe20008000004 */
[C---:B------:R-:W-:Y:S01]  /*86a0*/  FMUL R5, R24.reuse, R5 ;  /* 0x0000000518057220 */ /* 0x040fe20000400000 */
[C---:B------:R-:W-:Y:S01]  /*86b0*/  FMUL R6, R24.reuse, R6 ;  /* 0x0000000618067220 */ /* 0x040fe20000400000 */
[C---:B------:R-:W-:Y:S01]  /*86c0*/  FFMA R4, R27.reuse, R0, R4 ;  /* 0x000000001b047223 */ /* 0x040fe20000000004 */
[C---:B------:R-:W-:Y:S01]  /*86d0*/  FMUL R7, R24.reuse, R7 ;  /* 0x0000000718077220 */ /* 0x040fe20000400000 */
[C---:B------:R-:W-:Y:S01]  /*86e0*/  FFMA R5, R27.reuse, R2, R5 ;  /* 0x000000021b057223 */ /* 0x040fe20000000005 */
[C---:B------:R-:W-:Y:S01]  /*86f0*/  FFMA R6, R27.reuse, R3, R6 ;  /* 0x000000031b067223 */ /* 0x040fe20000000006 */
[C---:B------:R-:W-:Y:S01]  /*8700*/  FMUL R8, R24.reuse, R8 ;  /* 0x0000000818087220 */ /* 0x040fe20000400000 */
[----:B------:R-:W-:Y:S01]  /*8710*/  FFMA R7, R27, R20, R7 ;  /* 0x000000141b077223 */ /* 0x000fe20000000007 */
[----:B------:R-:W-:Y:S01]  /*8720*/  SYNCS.ARRIVE.TRANS64.RED.A1T0 RZ, [UR4], RZ ;  /* 0x000000ffffff79a7 */ /* 0x000fe20008100404 */
[----:B------:R-:W-:Y:S01]  /*8730*/  F2FP.BF16.F32.PACK_AB R4, R5, R4 ;  /* 0x000000040504723e */ /* 0x000fe200000010ff */
[----:B------:R-:W-:Y:S01]  /*8740*/  FFMA R8, R27, R21, R8 ;  /* 0x000000151b087223 */ /* 0x000fe20000000008 */
[C---:B------:R-:W-:Y:S01]  /*8750*/  FMUL R9, R24.reuse, R9 ;  /* 0x0000000918097220 */ /* 0x040fe20000400000 */
[----:B------:R-:W-:Y:S01]  /*8760*/  F2FP.BF16.F32.PACK_AB R5, R7, R6 ;  /* 0x000000060705723e */ /* 0x000fe200000010ff */
[C---:B------:R-:W-:Y:S01]  /*8770*/  FMUL R0, R24.reuse, R10 ;  /* 0x0000000a18007220 */ /* 0x040fe20000400000 */
[C---:B------:R-:W-:Y:S01]  /*8780*/  FMUL R2, R24.reuse, R11 ;  /* 0x0000000b18027220 */ /* 0x040fe20000400000 */
[C---:B------:R-:W-:Y:S01]  /*8790*/  FMUL R3, R24.reuse, R12 ;  /* 0x0000000c18037220 */ /* 0x040fe20000400000 */
[C---:B------:R-:W-:Y:S01]  /*87a0*/  FFMA R9, R27.reuse, R25, R9 ;  /* 0x000000191b097223 */ /* 0x040fe20000000009 */
[C---:B------:R-:W-:Y:S01]  /*87b0*/  FMUL R10, R24.reuse, R13 ;  /* 0x0000000d180a7220 */ /* 0x040fe20000400000 */
[C---:B------:R-:W-:Y:S01]  /*87c0*/  FFMA R0, R27.reuse, R26, R0 ;  /* 0x0000001a1b007223 */ /* 0x040fe20000000000 */
[C---:B------:R-:W-:Y:S01]  /*87d0*/  FMUL R11, R24.reuse, R14 ;  /* 0x0000000e180b7220 */ /* 0x040fe20000400000 */
[C---:B------:R-:W-:Y:S01]  /*87e0*/  FFMA R2, R27.reuse, R28, R2 ;  /* 0x0000001c1b027223 */ /* 0x040fe20000000002 */
[C---:B------:R-:W-:Y:S01]  /*87f0*/  FMUL R15, R24.reuse, R15 ;  /* 0x0000000f180f7220 */ /* 0x040fe20000400000 */
[C---:B------:R-:W-:Y:S01]  /*8800*/  FMUL R12, R24.reuse, R16 ;  /* 0x00000010180c7220 */ /* 0x040fe20000400000 */
[C---:B------:R-:W-:Y:S01]  /*8810*/  FFMA R3, R27.reuse, R29, R3 ;  /* 0x0000001d1b037223 */ /* 0x040fe20000000003 */
[C---:B------:R-:W-:Y:S01]  /*8820*/  FMUL R13, R24.reuse, R17 ;  /* 0x00000011180d7220 */ /* 0x040fe20000400000 */
[C---:B------:R-:W-:Y:S01]  /*8830*/  FFMA R10, R27.reuse, R30, R10 ;  /* 0x0000001e1b0a7223 */ /* 0x040fe2000000000a */
[C---:B------:R-:W-:Y:S01]  /*8840*/  FMUL R14, R24.reuse, R18 ;  /* 0x00000012180e7220 */ /* 0x040fe20000400000 */
[C---:B------:R-:W-:Y:S01]  /*8850*/  FFMA R11, R27.reuse, R31, R11 ;  /* 0x0000001f1b0b7223 */ /* 0x040fe2000000000b */
[C---:B------:R-:W-:Y:S01]  /*8860*/  FFMA R15, R27.reuse, R32, R15 ;  /* 0x000000201b0f7223 */ /* 0x040fe2000000000f */
[----:B------:R-:W-:Y:S01]  /*8870*/  FMUL R19, R24, R19 ;  /* 0x0000001318137220 */ /* 0x000fe20000400000 */
[C---:B------:R-:W-:Y:S01]  /*8880*/  FFMA R12, R27.reuse, R33, R12 ;  /* 0x000000211b0c7223 */ /* 0x040fe2000000000c */
[C---:B------:R-:W-:Y:S01]  /*8890*/  FFMA R13, R27.reuse, R34, R13 ;  /* 0x000000221b0d7223 */ /* 0x040fe2000000000d */
[C---:B------:R-:W-:Y:S01]  /*88a0*/  FFMA R14, R27.reuse, R35, R14 ;  /* 0x000000231b0e7223 */ /* 0x040fe2000000000e */
[----:B------:R-:W-:Y:S01]  /*88b0*/  FFMA R19, R27, R36, R19 ;  /* 0x000000241b137223 */ /* 0x000fe20000000013 */
[----:B------:R-:W-:Y:S02]  /*88c0*/  F2FP.BF16.F32.PACK_AB R6, R9, R8 ;  /* 0x000000080906723e */ /* 0x000fe400000010ff */
        /* <DEDUP_REMOVED lines=25> */
.L_x_145:
[----:B------:R-:W-:Y:S05]  /*8a60*/  BSYNC.RECONVERGENT B0 ;  /* 0x0000000000007941 */ /* 0x000fea0003800200 */
.L_x_144:
[----:B------:R-:W-:Y:S01]  /*8a70*/  BAR.SYNC.DEFER_BLOCKING 0x1, 0x80 ;  /* 0x0042000000007b1d */ /* 0x000fe20000010000 */
[----:B------:R-:W-:Y:S01]  /*8a80*/  UISETP.NE.AND UP0, UPT, UR47, -0x4, UPT ;  /* 0xfffffffc2f00788c */ /* 0x000fe2000bf05270 */
[----:B------:R-:W-:Y:S08]  /*8a90*/  IADD3 R22, PT, PT, R22, 0x1, RZ ;  /* 0x0000000116167810 */ /* 0x000ff00007ffe0ff */
[----:B------:R-:W-:Y:S05]  /*8aa0*/  BRA.U !UP0, `(.L_x_146) ;  /* 0x0000000108247547 */ /* 0x000fea000b800000 */
[----:B------:R-:W-:Y:S01]  /*8ab0*/  ISETP.NE.AND P0, PT, R58, RZ, PT ;  /* 0x000000ff3a00720c */ /* 0x000fe20003f05270 */
[----:B------:R-:W-:Y:S01]  /*8ac0*/  IMAD.U32 R0, RZ, RZ, UR46 ;  /* 0x0000002eff007e24 */ /* 0x000fe2000f8e00ff */
[----:B------:R-:W-:Y:S04]  /*8ad0*/  UIADD3 UR4, UPT, UPT, UR46, 0x1, URZ ;  /* 0x000000012e047890 */ /* 0x000fe8000fffe0ff */
[----:B------:R-:W-:Y:S04]  /*8ae0*/  UISETP.NE.AND UP0, UPT, UR4, 0x4, UPT ;  /* 0x000000040400788c */ /* 0x000fe8000bf05270 */
[----:B------:R-:W-:Y:S03]  /*8af0*/  USEL UR46, UR4, URZ, UP0 ;  /* 0x000000ff042e7287 */ /* 0x000fe60008000000 */
[----:B------:R-:W-:Y:S05]  /*8b00*/  @P0 LEA R0, R0, UR44, 0x3 ;  /* 0x0000002c00000c11 */ /* 0x000fea000f8e18ff */
[----:B------:R-:W-:Y:S05]  /*8b10*/  @P0 VIADD R0, R0, 0x130 ;  /* 0x0000013000000836 */ /* 0x000fea0000000000 */
[----:B------:R-:W-:Y:S04]  /*8b20*/  @P0 PRMT R0, R65, 0x654, R0 ;  /* 0x0000065441000816 */ /* 0x000fe80000000000 */
[----:B------:R3:W-:Y:S03]  /*8b30*/  @P0 SYNCS.ARRIVE.TRANS64.RED.A1T0 RZ, [R0+URZ], RZ ;  /* 0x000000ff00ff09a7 */ /* 0x0007e600081004ff */
.L_x_146:
[----:B------:R-:W-:Y:S01]  /*8b40*/  R2UR UR5, R47 ;  /* 0x000000002f0572ca */ /* 0x000fe200000e0000 */
[----:B------:R-:W-:Y:S01]  /*8b50*/  UISETP.NE.AND UP0, UPT, UR61, URZ, UPT ;  /* 0x000000ff3d00728c */ /* 0x000fe2000bf05270 */
[----:B------:R-:W-:Y:S01]  /*8b60*/  R2UR UR4, R48 ;  /* 0x00000000300472ca */ /* 0x000fe200000e0000 */
[----:B------:R-:W-:Y:S01]  /*8b70*/  UIADD3 UR47, UPT, UPT, UR47, 0x4, URZ ;  /* 0x000000042f2f7890 */ /* 0x000fe2000fffe0ff */
[----:B------:R-:W-:Y:S01]  /*8b80*/  ISETP.NE.AND P0, PT, R52, 0x2, PT ;  /* 0x000000023400780c */ /* 0x000fe20003f05270 */
[----:B------:R-:W-:Y:S01]  /*8b90*/  UMOV UR36, UR60 ;  /* 0x0000003c00247c82 */ /* 0x000fe20008000000 */
[----:B------:R-:W-:Y:S02]  /*8ba0*/  ISETP.NE.AND P1, PT, R22, 0x4, PT ;  /* 0x000000041600780c */ /* 0x000fe40003f25270 */
[----:B------:R-:W-:Y:S02]  /*8bb0*/  SEL R2, RZ, 0x1, P0 ;  /* 0x00000001ff027807 */ /* 0x000fe40000000000 */
[----:B---3--:R-:W-:Y:S02]  /*8bc0*/  SEL R0, RZ, 0x1, P1 ;  /* 0x00000001ff007807 */ /* 0x008fe40000800000 */
[----:B------:R-:W-:Y:S01]  /*8bd0*/  LOP3.LUT R53, R53, R2, RZ, 0x3c, !PT ;  /* 0x0000000235357212 */ /* 0x000fe200078e3cff */
[----:B------:R-:W-:Y:S01]  /*8be0*/  UIADD3 UR20, UPT, UPT, UR37, UR5, URZ ;  /* 0x0000000525147290 */ /* 0x000fe2000fffe0ff */
[----:B------:R-:W-:Y:S01]  /*8bf0*/  LOP3.LUT R54, R54, R0, RZ, 0x3c, !PT ;  /* 0x0000000036367212 */ /* 0x000fe200078e3cff */
[----:B------:R-:W-:Y:S01]  /*8c00*/  UIADD3 UR16, UPT, UPT, UR38, UR4, URZ ;  /* 0x0000000426107290 */ /* 0x000fe2000fffe0ff */
[----:B------:R-:W-:Y:S02]  /*8c10*/  SEL R52, R52, RZ, P0 ;  /* 0x000000ff34347207 */ /* 0x000fe40000000000 */
[----:B------:R-:W-:Y:S01]  /*8c20*/  SEL R22, R22, RZ, P1 ;  /* 0x000000ff16167207 */ /* 0x000fe20000800000 */
[----:B------:R-:W-:Y:S08]  /*8c30*/  BRA.U UP0, `(.L_x_147) ;  /* 0xffffffcd00b07547 */ /* 0x000ff0000b83ffff */
[----:B------:R-:W-:-:S13]  /*8c40*/  R2UR UR4, R49 ;  /* 0x00000000310472ca */ /* 0x000fda00000e0000 */
[----:B------:R-:W-:-:S09]  /*8c50*/  UISETP.NE.AND UP0, UPT, UR4, URZ, UPT ;  /* 0x000000ff0400728c */ /* 0x000fd2000bf05270 */
[----:B------:R-:W-:Y:S05]  /*8c60*/  BRA.U !UP0, `(.L_x_148) ;  /* 0x0000000108487547 */ /* 0x000fea000b800000 */
[----:B------:R-:W3:Y:S02]  /*8c70*/  LDCU.64 UR4, c[0x0][0x890] ;  /* 0x00011200ff0477ac */ /* 0x000ee40008000a00 */
[----:B---3--:R-:W-:-:S04]  /*8c80*/  UISETP.NE.U32.AND UP0, UPT, UR4, URZ, UPT ;  /* 0x000000ff0400728c */ /* 0x008fc8000bf05070 */
[----:B------:R-:W-:-:S09]  /*8c90*/  UISETP.NE.AND.EX UP0, UPT, UR5, URZ, UPT, UP0 ;  /* 0x000000ff0500728c */ /* 0x000fd2000bf05300 */
[----:B------:R-:W-:Y:S05]  /*8ca0*/  BRA.U UP0, `(.L_x_149) ;  /* 0x00000001000c7547 */ /* 0x000fea000b800000 */
[----:B------:R-:W-:-:S13]  /*8cb0*/  FSETP.NEU.AND P0, PT, R27, RZ, PT ;  /* 0x000000ff1b00720b */ /* 0x000fda0003f0d000 */
[----:B------:R-:W-:Y:S05]  /*8cc0*/  @!P0 EXIT ;  /* 0x000000000000894d */ /* 0x000fea0003800000 */
[----:B------:R-:W-:Y:S05]  /*8cd0*/  BRA `(.L_x_148) ;  /* 0x00000000002c7947 */ /* 0x000fea0003800000 */
.L_x_149:
[----:B------:R-:W-:Y:S01]  /*8ce0*/  ISETP.NE.AND P0, PT, R51, RZ, PT ;  /* 0x000000ff3300720c */ /* 0x000fe20003f05270 */
[----:B------:R-:W-:-:S12]  /*8cf0*/  BSSY.RECONVERGENT B0, `(.L_x_148) ;  /* 0x0000009000007945 */ /* 0x000fd80003800200 */
[----:B------:R-:W-:Y:S05]  /*8d00*/  @P0 BRA `(.L_x_150) ;  /* 0x0000000000140947 */ /* 0x000fea0003800000 */
[----:B------:R-:W3:Y:S02]  /*8d10*/  LDCU.64 UR4, c[0x0][0x888] ;  /* 0x00011100ff0477ac */ /* 0x000ee40008000a00 */
[----:B---3--:R-:W-:-:S04]  /*8d20*/  ISETP.NE.U32.AND P0, PT, RZ, UR4, PT ;  /* 0x00000004ff007c0c */ /* 0x008fc8000bf05070 */
[----:B------:R-:W-:-:S13]  /*8d30*/  ISETP.NE.AND.EX P0, PT, RZ, UR5, PT, P0 ;  /* 0x00000005ff007c0c */ /* 0x000fda000bf05300 */
[----:B------:R-:W-:Y:S05]  /*8d40*/  @!P0 EXIT ;  /* 0x000000000000894d */ /* 0x000fea0003800000 */
[----:B------:R-:W-:Y:S05]  /*8d50*/  BRA `(.L_x_151) ;  /* 0x0000000000087947 */ /* 0x000fea0003800000 */
.L_x_150:
[----:B------:R-:W-:-:S13]  /*8d60*/  FSETP.NEU.AND P0, PT, R27, RZ, PT ;  /* 0x000000ff1b00720b */ /* 0x000fda0003f0d000 */
[----:B------:R-:W-:Y:S05]  /*8d70*/  @!P0 EXIT ;  /* 0x000000000000894d */ /* 0x000fea0003800000 */
.L_x_151:
[----:B------:R-:W-:Y:S05]  /*8d80*/  BSYNC.RECONVERGENT B0 ;  /* 0x0000000000007941 */ /* 0x000fea0003800200 */
.L_x_148:
[----:B------:R-:W3:Y:S01]  /*8d90*/  S2UR UR5, SR_CgaCtaId ;  /* 0x00000000000579c3 */ /* 0x000ee20000008800 */
[----:B------:R-:W-:Y:S01]  /*8da0*/  ULEA UR4, UR46, UR44, 0x3 ;  /* 0x0000002c2e047291 */ /* 0x000fe2000f8e18ff */
[----:B------:R-:W-:-:S04]  /*8db0*/  DEPBAR.LE SB0, 0x0 ;  /* 0x000080000000791a */ /* 0x000fc80000000000 */
[----:B------:R-:W-:-:S04]  /*8dc0*/  UIADD3 UR4, UPT, UPT, UR4, 0x130, URZ ;  /* 0x0000013004047890 */ /* 0x000fc8000fffe0ff */
[----:B---3--:R-:W-:-:S09]  /*8dd0*/  UPRMT UR4, UR5, 0x654, UR4 ;  /* 0x0000065405047896 */ /* 0x008fd20008000004 */
[----:B------:R-:W-:Y:S01]  /*8de0*/  SYNCS.ARRIVE.TRANS64.RED.A1T0 RZ, [UR4], RZ ;  /* 0x000000ffffff79a7 */ /* 0x000fe20008100404 */
[----:B------:R-:W-:Y:S05]  /*8df0*/  EXIT ;  /* 0x000000000000794d */ /* 0x000fea0003800000 */
.L_x_25:
[----:B--2---:R2:W3:Y:S02]  /*8e00*/  SYNCS.PHASECHK.TRANS64.TRYWAIT P0, [R0+URZ+0x1d0], R2 ;  /* 0x0001d002000075a7 */ /* 0x0044e400080011ff */
[----:B---3--:R-:W-:Y:S05]  /*8e10*/  @!P0 NANOSLEEP.SYNCS 0x989680 ;  /* 0x009896800000895d */ /* 0x008fea0003900000 */
[----:B------:R-:W3:Y:S02]  /*8e20*/  @!P0 SYNCS.PHASECHK.TRANS64 P0, [R0+URZ+0x1d0], R2 ;  /* 0x0001d002000085a7 */ /* 0x000ee400080010ff */
[----:B---3--:R-:W-:Y:S05]  /*8e30*/  @!P0 BRA `(.L_x_25) ;  /* 0xfffffffc00f08947 */ /* 0x008fea000383ffff */
[----:B------:R-:W-:Y:S05]  /*8e40*/  BRA `(.L_x_152) ;  /* 0xffffff8c00207947 */ /* 0x000fea000383ffff */
.L_x_28:
[----:B--2---:R-:W-:-:S07]  /*8e50*/  MOV R0, UR33 ;  /* 0x0000002100007c02 */ /* 0x004fce0008000f00 */
.L_x_153:
[----:B--2---:R2:W3:Y:S02]  /*8e60*/  SYNCS.PHASECHK.TRANS64.TRYWAIT P0, [R0+URZ+0x88], R3 ;  /* 0x00008803000075a7 */ /* 0x0044e400080011ff */
[----:B---3--:R-:W-:Y:S05]  /*8e70*/  @!P0 NANOSLEEP.SYNCS 0x989680 ;  /* 0x009896800000895d */ /* 0x008fea0003900000 */
[----:B------:R-:W3:Y:S02]  /*8e80*/  @!P0 SYNCS.PHASECHK.TRANS64 P0, [R0+URZ+0x88], R3 ;  /* 0x00008803000085a7 */ /* 0x000ee400080010ff */
[----:B---3--:R-:W-:Y:S05]  /*8e90*/  @!P0 BRA `(.L_x_153) ;  /* 0xfffffffc00f08947 */ /* 0x008fea000383ffff */
[----:B------:R-:W-:Y:S05]  /*8ea0*/  BRA `(.L_x_27) ;  /* 0xffffff8c00607947 */ /* 0x000fea000383ffff */
.L_x_35:
[----:B-1----:R-:W-:-:S07]  /*8eb0*/  MOV R0, UR17 ;  /* 0x0000001100007c02 */ /* 0x002fce0008000f00 */
.L_x_154:
[----:B-1----:R1:W2:Y:S02]  /*8ec0*/  SYNCS.PHASECHK.TRANS64.TRYWAIT P0, [R0+URZ+0x88], R3 ;  /* 0x00008803000075a7 */ /* 0x0022a400080011ff */
[----:B--2---:R-:W-:Y:S05]  /*8ed0*/  @!P0 NANOSLEEP.SYNCS 0x989680 ;  /* 0x009896800000895d */ /* 0x004fea0003900000 */
[----:B------:R-:W2:Y:S02]  /*8ee0*/  @!P0 SYNCS.PHASECHK.TRANS64 P0, [R0+URZ+0x88], R3 ;  /* 0x00008803000085a7 */ /* 0x000ea400080010ff */
[----:B--2---:R-:W-:Y:S05]  /*8ef0*/  @!P0 BRA `(.L_x_154) ;  /* 0xfffffffc00f08947 */ /* 0x004fea000383ffff */
[----:B------:R-:W-:Y:S05]  /*8f00*/  BRA `(.L_x_34) ;  /* 0xffffff9000207947 */ /* 0x000fea000383ffff */
.L_x_40:
[----:B-1----:R1:W2:Y:S02]  /*8f10*/  SYNCS.PHASECHK.TRANS64.TRYWAIT P0, [R3+URZ+0x160], R0 ;  /* 0x00016000030075a7 */ /* 0x0022a400080011ff */
[----:B--2---:R-:W-:Y:S05]  /*8f20*/  @!P0 NANOSLEEP.SYNCS 0x989680 ;  /* 0x009896800000895d */ /* 0x004fea0003900000 */
[----:B------:R-:W2:Y:S02]  /*8f30*/  @!P0 SYNCS.PHASECHK.TRANS64 P0, [R3+URZ+0x160], R0 ;  /* 0x00016000030085a7 */ /* 0x000ea400080010ff */
[----:B--2---:R-:W-:Y:S05]  /*8f40*/  @!P0 BRA `(.L_x_40) ;  /* 0xfffffffc00f08947 */ /* 0x004fea000383ffff */
[----:B------:R-:W-:Y:S05]  /*8f50*/  BRA `(.L_x_155) ;  /* 0xffffff9000c07947 */ /* 0x000fea000383ffff */
.L_x_44:
[----:B------:R-:W-:-:S07]  /*8f60*/  MOV R0, UR4 ;  /* 0x0000000400007c02 */ /* 0x000fce0008000f00 */
.L_x_156:
[----:B-1----:R1:W2:Y:S02]  /*8f70*/  SYNCS.PHASECHK.TRANS64.TRYWAIT P0, [R0+URZ], R2 ;  /* 0x00000002000075a7 */ /* 0x0022a400080011ff */
[----:B--2---:R-:W-:Y:S05]  /*8f80*/  @!P0 NANOSLEEP.SYNCS 0x989680 ;  /* 0x009896800000895d */ /* 0x004fea0003900000 */
[----:B------:R-:W2:Y:S02]  /*8f90*/  @!P0 SYNCS.PHASECHK.TRANS64 P0, [R0+URZ], R2 ;  /* 0x00000002000085a7 */ /* 0x000ea400080010ff */
[----:B--2---:R-:W-:Y:S05]  /*8fa0*/  @!P0 BRA `(.L_x_156) ;  /* 0xfffffffc00f08947 */ /* 0x004fea000383ffff */
[----:B------:R-:W-:Y:S05]  /*8fb0*/  BRA `(.L_x_157) ;  /* 0xffffff98006c7947 */ /* 0x000fea000383ffff */
.L_x_45:
[----:B------:R-:W-:-:S07]  /*8fc0*/  MOV R0, UR5 ;  /* 0x0000000500007c02 */ /* 0x000fce0008000f00 */
.L_x_158:
[----:B-1----:R1:W2:Y:S02]  /*8fd0*/  SYNCS.PHASECHK.TRANS64.TRYWAIT P0, [R0+URZ], R3 ;  /* 0x00000003000075a7 */ /* 0x0022a400080011ff */
[----:B--2---:R-:W-:Y:S05]  /*8fe0*/  @!P0 NANOSLEEP.SYNCS 0x989680 ;  /* 0x009896800000895d */ /* 0x004fea0003900000 */
[----:B------:R-:W2:Y:S02]  /*8ff0*/  @!P0 SYNCS.PHASECHK.TRANS64 P0, [R0+URZ], R3 ;  /* 0x00000003000085a7 */ /* 0x000ea400080010ff */
[----:B--2---:R-:W-:Y:S05]  /*9000*/  @!P0 BRA `(.L_x_158) ;  /* 0xfffffffc00f08947 */ /* 0x004fea000383ffff */
[----:B------:R-:W-:Y:S05]  /*9010*/  BRA `(.L_x_159) ;  /* 0xffffff9800787947 */ /* 0x000fea000383ffff */
.L_x_46:
[----:B------:R-:W-:-:S07]  /*9020*/  MOV R0, UR5 ;  /* 0x0000000500007c02 */ /* 0x000fce0008000f00 */
.L_x_160:
[----:B-1----:R1:W2:Y:S02]  /*9030*/  SYNCS.PHASECHK.TRANS64.TRYWAIT P0, [R0+URZ], R3 ;  /* 0x00000003000075a7 */ /* 0x0022a400080011ff */
[----:B--2---:R-:W-:Y:S05]  /*9040*/  @!P0 NANOSLEEP.SYNCS 0x989680 ;  /* 0x009896800000895d */ /* 0x004fea0003900000 */
[----:B------:R-:W2:Y:S02]  /*9050*/  @!P0 SYNCS.PHASECHK.TRANS64 P0, [R0+URZ], R3 ;  /* 0x00000003000085a7 */ /* 0x000ea400080010ff */
[----:B--2---:R-:W-:Y:S05]  /*9060*/  @!P0 BRA `(.L_x_160) ;  /* 0xfffffffc00f08947 */ /* 0x004fea000383ffff */
[----:B------:R-:W-:Y:S05]  /*9070*/  BRA `(.L_x_161) ;  /* 0xffffff9800847947 */ /* 0x000fea000383ffff */
.L_x_47:
[----:B------:R-:W-:-:S07]  /*9080*/  MOV R0, UR5 ;  /* 0x0000000500007c02 */ /* 0x000fce0008000f00 */
.L_x_162:
[----:B-1----:R1:W2:Y:S02]  /*9090*/  SYNCS.PHASECHK.TRANS64.TRYWAIT P0, [R0+URZ], R3 ;  /* 0x00000003000075a7 */ /* 0x0022a400080011ff */
[----:B--2---:R-:W-:Y:S05]  /*90a0*/  @!P0 NANOSLEEP.SYNCS 0x989680 ;  /* 0x009896800000895d */ /* 0x004fea0003900000 */
[----:B------:R-:W2:Y:S02]  /*90b0*/  @!P0 SYNCS.PHASECHK.TRANS64 P0, [R0+URZ], R3 ;  /* 0x00000003000085a7 */ /* 0x000ea400080010ff */
[----:B--2---:R-:W-:Y:S05]  /*90c0*/  @!P0 BRA `(.L_x_162) ;  /* 0xfffffffc00f08947 */ /* 0x004fea000383ffff */
[----:B------:R-:W-:Y:S05]  /*90d0*/  BRA `(.L_x_163) ;  /* 0xffffff9800907947 */ /* 0x000fea000383ffff */
.L_x_48:
[----:B------:R-:W-:-:S07]  /*90e0*/  MOV R0, UR5 ;  /* 0x0000000500007c02 */ /* 0x000fce0008000f00 */
.L_x_164:
[----:B-1----:R1:W2:Y:S02]  /*90f0*/  SYNCS.PHASECHK.TRANS64.TRYWAIT P0, [R0+URZ], R3 ;  /* 0x00000003000075a7 */ /* 0x0022a400080011ff */
[----:B--2---:R-:W-:Y:S05]  /*9100*/  @!P0 NANOSLEEP.SYNCS 0x989680 ;  /* 0x009896800000895d */ /* 0x004fea0003900000 */
[----:B------:R-:W2:Y:S02]  /*9110*/  @!P0 SYNCS.PHASECHK.TRANS64 P0, [R0+URZ], R3 ;  /* 0x00000003000085a7 */ /* 0x000ea400080010ff */
[----:B--2---:R-:W-:Y:S05]  /*9120*/  @!P0 BRA `(.L_x_164) ;  /* 0xfffffffc00f08947 */ /* 0x004fea000383ffff */
[----:B------:R-:W-:Y:S05]  /*9130*/  BRA `(.L_x_165) ;  /* 0xffffff98009c7947 */ /* 0x000fea000383ffff */
.L_x_49:
[----:B------:R-:W-:-:S07]  /*9140*/  MOV R0, UR5 ;  /* 0x0000000500007c02 */ /* 0x000fce0008000f00 */
.L_x_166:
[----:B-1----:R1:W2:Y:S02]  /*9150*/  SYNCS.PHASECHK.TRANS64.TRYWAIT P0, [R0+URZ], R3 ;  /* 0x00000003000075a7 */ /* 0x0022a400080011ff */
[----:B--2---:R-:W-:Y:S05]  /*9160*/  @!P0 NANOSLEEP.SYNCS 0x989680 ;  /* 0x009896800000895d */ /* 0x004fea0003900000 */
[----:B------:R-:W2:Y:S02]  /*9170*/  @!P0 SYNCS.PHASECHK.TRANS64 P0, [R0+URZ], R3 ;  /* 0x00000003000085a7 */ /* 0x000ea400080010ff */
[----:B--2---:R-:W-:Y:S05]  /*9180*/  @!P0 BRA `(.L_x_166) ;  /* 0xfffffffc00f08947 */ /* 0x004fea000383ffff */
[----:B------:R-:W-:Y:S05]  /*9190*/  BRA `(.L_x_167) ;  /* 0xffffff9800a87947 */ /* 0x000fea000383ffff */
.L_x_50:
[----:B------:R-:W-:-:S07]  /*91a0*/  MOV R0, UR5 ;  /* 0x0000000500007c02 */ /* 0x000fce0008000f00 */
.L_x_168:
[----:B-1----:R1:W2:Y:S02]  /*91b0*/  SYNCS.PHASECHK.TRANS64.TRYWAIT P0, [R0+URZ], R3 ;  /* 0x00000003000075a7 */ /* 0x0022a400080011ff */
[----:B--2---:R-:W-:Y:S05]  /*91c0*/  @!P0 NANOSLEEP.SYNCS 0x989680 ;  /* 0x009896800000895d */ /* 0x004fea0003900000 */
[----:B------:R-:W2:Y:S02]  /*91d0*/  @!P0 SYNCS.PHASECHK.TRANS64 P0, [R0+URZ], R3 ;  /* 0x00000003000085a7 */ /* 0x000ea400080010ff */
[----:B--2---:R-:W-:Y:S05]  /*91e0*/  @!P0 BRA `(.L_x_168) ;  /* 0xfffffffc00f08947 */ /* 0x004fea000383ffff */
[----:B------:R-:W-:Y:S05]  /*91f0*/  BRA `(.L_x_169) ;  /* 0xffffff9800b47947 */ /* 0x000fea000383ffff */
.L_x_51:
[----:B------:R-:W-:-:S07]  /*9200*/  MOV R0, UR5 ;  /* 0x0000000500007c02 */ /* 0x000fce0008000f00 */
.L_x_170:
[----:B-1----:R1:W2:Y:S02]  /*9210*/  SYNCS.PHASECHK.TRANS64.TRYWAIT P0, [R0+URZ], R3 ;  /* 0x00000003000075a7 */ /* 0x0022a400080011ff */
[----:B--2---:R-:W-:Y:S05]  /*9220*/  @!P0 NANOSLEEP.SYNCS 0x989680 ;  /* 0x009896800000895d */ /* 0x004fea0003900000 */
[----:B------:R-:W2:Y:S02]  /*9230*/  @!P0 SYNCS.PHASECHK.TRANS64 P0, [R0+URZ], R3 ;  /* 0x00000003000085a7 */ /* 0x000ea400080010ff */
[----:B--2---:R-:W-:Y:S05]  /*9240*/  @!P0 BRA `(.L_x_170) ;  /* 0xfffffffc00f08947 */ /* 0x004fea000383ffff */
[----:B------:R-:W-:Y:S05]  /*9250*/  BRA `(.L_x_171) ;  /* 0xffffff9800c07947 */ /* 0x000fea000383ffff */
.L_x_52:
[----:B------:R-:W-:-:S07]  /*9260*/  MOV R0, UR5 ;  /* 0x0000000500007c02 */ /* 0x000fce0008000f00 */
.L_x_172:
[----:B-1----:R1:W2:Y:S02]  /*9270*/  SYNCS.PHASECHK.TRANS64.TRYWAIT P0, [R0+URZ], R3 ;  /* 0x00000003000075a7 */ /* 0x0022a400080011ff */
[----:B--2---:R-:W-:Y:S05]  /*9280*/  @!P0 NANOSLEEP.SYNCS 0x989680 ;  /* 0x009896800000895d */ /* 0x004fea0003900000 */
[----:B------:R-:W2:Y:S02]  /*9290*/  @!P0 SYNCS.PHASECHK.TRANS64 P0, [R0+URZ], R3 ;  /* 0x00000003000085a7 */ /* 0x000ea400080010ff */
[----:B--2---:R-:W-:Y:S05]  /*92a0*/  @!P0 BRA `(.L_x_172) ;  /* 0xfffffffc00f08947 */ /* 0x004fea000383ffff */
[----:B------:R-:W-:Y:S05]  /*92b0*/  BRA `(.L_x_173) ;  /* 0xffffff9800cc7947 */ /* 0x000fea000383ffff */
.L_x_53:
[----:B------:R-:W-:-:S07]  /*92c0*/  MOV R0, UR5 ;  /* 0x0000000500007c02 */ /* 0x000fce0008000f00 */
.L_x_174:
[----:B-1----:R1:W2:Y:S02]  /*92d0*/  SYNCS.PHASECHK.TRANS64.TRYWAIT P0, [R0+URZ], R3 ;  /* 0x00000003000075a7 */ /* 0x0022a400080011ff */
[----:B--2---:R-:W-:Y:S05]  /*92e0*/  @!P0 NANOSLEEP.SYNCS 0x989680 ;  /* 0x009896800000895d */ /* 0x004fea0003900000 */
[----:B------:R-:W2:Y:S02]  /*92f0*/  @!P0 SYNCS.PHASECHK.TRANS64 P0, [R0+URZ], R3 ;  /* 0x00000003000085a7 */ /* 0x000ea400080010ff */
[----:B--2---:R-:W-:Y:S05]  /*9300*/  @!P0 BRA `(.L_x_174) ;  /* 0xfffffffc00f08947 */ /* 0x004fea000383ffff */
[----:B------:R-:W-:Y:S05]  /*9310*/  BRA `(.L_x_175) ;  /* 0xffffff9800d87947 */ /* 0x000fea000383ffff */
.L_x_54:
[----:B------:R-:W-:-:S07]  /*9320*/  MOV R0, UR5 ;  /* 0x0000000500007c02 */ /* 0x000fce0008000f00 */
.L_x_176:
[----:B-1----:R1:W2:Y:S02]  /*9330*/  SYNCS.PHASECHK.TRANS64.TRYWAIT P0, [R0+URZ], R3 ;  /* 0x00000003000075a7 */ /* 0x0022a400080011ff */
[----:B--2---:R-:W-:Y:S05]  /*9340*/  @!P0 NANOSLEEP.SYNCS 0x989680 ;  /* 0x009896800000895d */ /* 0x004fea0003900000 */
[----:B------:R-:W2:Y:S02]  /*9350*/  @!P0 SYNCS.PHASECHK.TRANS64 P0, [R0+URZ], R3 ;  /* 0x00000003000085a7 */ /* 0x000ea400080010ff */
[----:B--2---:R-:W-:Y:S05]  /*9360*/  @!P0 BRA `(.L_x_176) ;  /* 0xfffffffc00f08947 */ /* 0x004fea000383ffff */
[----:B------:R-:W-:Y:S05]  /*9370*/  BRA `(.L_x_177) ;  /* 0xffffff9800e47947 */ /* 0x000fea000383ffff */
.L_x_55:
[----:B------:R-:W-:-:S07]  /*9380*/  MOV R0, UR5 ;  /* 0x0000000500007c02 */ /* 0x000fce0008000f00 */
.L_x_178:
[----:B-1----:R1:W2:Y:S02]  /*9390*/  SYNCS.PHASECHK.TRANS64.TRYWAIT P0, [R0+URZ], R3 ;  /* 0x00000003000075a7 */ /* 0x0022a400080011ff */
[----:B--2---:R-:W-:Y:S05]  /*93a0*/  @!P0 NANOSLEEP.SYNCS 0x989680 ;  /* 0x009896800000895d */ /* 0x004fea0003900000 */
[----:B------:R-:W2:Y:S02]  /*93b0*/  @!P0 SYNCS.PHASECHK.TRANS64 P0, [R0+URZ], R3 ;  /* 0x00000003000085a7 */ /* 0x000ea400080010ff */
[----:B--2---:R-:W-:Y:S05]  /*93c0*/  @!P0 BRA `(.L_x_178) ;  /* 0xfffffffc00f08947 */ /* 0x004fea000383ffff */
[----:B------:R-:W-:Y:S05]  /*93d0*/  BRA `(.L_x_179) ;  /* 0xffffff9800f07947 */ /* 0x000fea000383ffff */
.L_x_56:
[----:B------:R-:W-:-:S07]  /*93e0*/  MOV R0, UR5 ;  /* 0x0000000500007c02 */ /* 0x000fce0008000f00 */
.L_x_180:
[----:B-1----:R1:W2:Y:S02]  /*93f0*/  SYNCS.PHASECHK.TRANS64.TRYWAIT P0, [R0+URZ], R3 ;  /* 0x00000003000075a7 */ /* 0x0022a400080011ff */
[----:B--2---:R-:W-:Y:S05]  /*9400*/  @!P0 NANOSLEEP.SYNCS 0x989680 ;  /* 0x009896800000895d */ /* 0x004fea0003900000 */
[----:B------:R-:W2:Y:S02]  /*9410*/  @!P0 SYNCS.PHASECHK.TRANS64 P0, [R0+URZ], R3 ;  /* 0x00000003000085a7 */ /* 0x000ea400080010ff */
[----:B--2---:R-:W-:Y:S05]  /*9420*/  @!P0 BRA `(.L_x_180) ;  /* 0xfffffffc00f08947 */ /* 0x004fea000383ffff */
[----:B------:R-:W-:Y:S05]  /*9430*/  BRA `(.L_x_181) ;  /* 0xffffff9800fc7947 */ /* 0x000fea000383ffff */
.L_x_57:
[----:B------:R-:W-:-:S07]  /*9440*/  MOV R0, UR5 ;  /* 0x0000000500007c02 */ /* 0x000fce0008000f00 */
.L_x_182:
[----:B-1----:R1:W2:Y:S02]  /*9450*/  SYNCS.PHASECHK.TRANS64.TRYWAIT P0, [R0+URZ], R3 ;  /* 0x00000003000075a7 */ /* 0x0022a400080011ff */
[----:B--2---:R-:W-:Y:S05]  /*9460*/  @!P0 NANOSLEEP.SYNCS 0x989680 ;  /* 0x009896800000895d */ /* 0x004fea0003900000 */
[----:B------:R-:W2:Y:S02]  /*9470*/  @!P0 SYNCS.PHASECHK.TRANS64 P0, [R0+URZ], R3 ;  /* 0x00000003000085a7 */ /* 0x000ea400080010ff */
[----:B--2---:R-:W-:Y:S05]  /*9480*/  @!P0 BRA `(.L_x_182) ;  /* 0xfffffffc00f08947 */ /* 0x004fea000383ffff */
[----:B------:R-:W-:Y:S05]  /*9490*/  BRA `(.L_x_183) ;  /* 0xffffff9c00087947 */ /* 0x000fea000383ffff */
.L_x_58:
[----:B------:R-:W-:-:S07]  /*94a0*/  MOV R0, UR5 ;  /* 0x0000000500007c02 */ /* 0x000fce0008000f00 */
.L_x_184:
[----:B-1----:R1:W2:Y:S02]  /*94b0*/  SYNCS.PHASECHK.TRANS64.TRYWAIT P0, [R0+URZ], R3 ;  /* 0x00000003000075a7 */ /* 0x0022a400080011ff */
[----:B--2---:R-:W-:Y:S05]  /*94c0*/  @!P0 NANOSLEEP.SYNCS 0x989680 ;  /* 0x009896800000895d */ /* 0x004fea0003900000 */
[----:B------:R-:W2:Y:S02]  /*94d0*/  @!P0 SYNCS.PHASECHK.TRANS64 P0, [R0+URZ], R3 ;  /* 0x00000003000085a7 */ /* 0x000ea400080010ff */
[----:B--2---:R-:W-:Y:S05]  /*94e0*/  @!P0 BRA `(.L_x_184) ;  /* 0xfffffffc00f08947 */ /* 0x004fea000383ffff */
[----:B------:R-:W-:Y:S05]  /*94f0*/  BRA `(.L_x_185) ;  /* 0xffffff9c00147947 */ /* 0x000fea000383ffff */
.L_x_59:
[----:B------:R-:W-:-:S07]  /*9500*/  MOV R0, UR5 ;  /* 0x0000000500007c02 */ /* 0x000fce0008000f00 */
.L_x_186:
[----:B-1----:R1:W2:Y:S02]  /*9510*/  SYNCS.PHASECHK.TRANS64.TRYWAIT P0, [R0+URZ], R3 ;  /* 0x00000003000075a7 */ /* 0x0022a400080011ff */
[----:B--2---:R-:W-:Y:S05]  /*9520*/  @!P0 NANOSLEEP.SYNCS 0x989680 ;  /* 0x009896800000895d */ /* 0x004fea0003900000 */
[----:B------:R-:W2:Y:S02]  /*9530*/  @!P0 SYNCS.PHASECHK.TRANS64 P0, [R0+URZ], R3 ;  /* 0x00000003000085a7 */ /* 0x000ea400080010ff */
[----:B--2---:R-:W-:Y:S05]  /*9540*/  @!P0 BRA `(.L_x_186) ;  /* 0xfffffffc00f08947 */ /* 0x004fea000383ffff */
[----:B------:R-:W-:Y:S05]  /*9550*/  BRA `(.L_x_187) ;  /* 0xffffff9c00207947 */ /* 0x000fea000383ffff */
.L_x_62:
[----:B-1----:R1:W2:Y:S02]  /*9560*/  SYNCS.PHASECHK.TRANS64.TRYWAIT P0, [R2+URZ+0x1c0], R4 ;  /* 0x0001c004020075a7 */ /* 0x0022a400080011ff */
[----:B--2---:R-:W-:Y:S05]  /*9570*/  @!P0 NANOSLEEP.SYNCS 0x989680 ;  /* 0x009896800000895d */ /* 0x004fea0003900000 */
[----:B------:R-:W2:Y:S02]  /*9580*/  @!P0 SYNCS.PHASECHK.TRANS64 P0, [R2+URZ+0x1c0], R4 ;  /* 0x0001c004020085a7 */ /* 0x000ea400080010ff */
[----:B--2---:R-:W-:Y:S05]  /*9590*/  @!P0 BRA `(.L_x_62) ;  /* 0xfffffffc00f08947 */ /* 0x004fea000383ffff */
[----:B------:R-:W-:Y:S05]  /*95a0*/  BRA `(.L_x_188) ;  /* 0xffffff9c00847947 */ /* 0x000fea000383ffff */
.L_x_63:
[----:B------:R-:W-:-:S07]  /*95b0*/  MOV R2, UR4 ;  /* 0x0000000400027c02 */ /* 0x000fce0008000f00 */
.L_x_189:
[----:B-1----:R1:W2:Y:S02]  /*95c0*/  SYNCS.PHASECHK.TRANS64.TRYWAIT P0, [R2+URZ+0x170], R5 ;  /* 0x00017005020075a7 */ /* 0x0022a400080011ff */
[----:B--2---:R-:W-:Y:S05]  /*95d0*/  @!P0 NANOSLEEP.SYNCS 0x989680 ;  /* 0x009896800000895d */ /* 0x004fea0003900000 */
[----:B------:R-:W2:Y:S02]  /*95e0*/  @!P0 SYNCS.PHASECHK.TRANS64 P0, [R2+URZ+0x170], R5 ;  /* 0x00017005020085a7 */ /* 0x000ea400080010ff */
[----:B--2---:R-:W-:Y:S05]  /*95f0*/  @!P0 BRA `(.L_x_189) ;  /* 0xfffffffc00f08947 */ /* 0x004fea000383ffff */
[----:B------:R-:W-:Y:S05]  /*9600*/  BRA `(.L_x_190) ;  /* 0xffffff9c00947947 */ /* 0x000fea000383ffff */
.L_x_64:
[----:B-1----:R1:W2:Y:S02]  /*9610*/  SYNCS.PHASECHK.TRANS64.TRYWAIT P1, [R2+URZ+0x160], R4 ;  /* 0x00016004020075a7 */ /* 0x0022a400080211ff */
[----:B--2---:R-:W-:Y:S05]  /*9620*/  @!P1 NANOSLEEP.SYNCS 0x989680 ;  /* 0x009896800000995d */ /* 0x004fea0003900000 */
[----:B------:R-:W2:Y:S02]  /*9630*/  @!P1 SYNCS.PHASECHK.TRANS64 P1, [R2+URZ+0x160], R4 ;  /* 0x00016004020095a7 */ /* 0x000ea400080210ff */
[----:B--2---:R-:W-:Y:S05]  /*9640*/  @!P1 BRA `(.L_x_64) ;  /* 0xfffffffc00f09947 */ /* 0x004fea000383ffff */
[----:B------:R-:W-:Y:S05]  /*9650*/  BRA `(.L_x_191) ;  /* 0xffffff9c00c47947 */ /* 0x000fea000383ffff */
.L_x_67:
[----:B------:R-:W-:-:S07]  /*9660*/  MOV R0, UR4 ;  /* 0x0000000400007c02 */ /* 0x000fce0008000f00 */
.L_x_192:
[----:B-1----:R1:W2:Y:S02]  /*9670*/  SYNCS.PHASECHK.TRANS64.TRYWAIT P0, [R0+URZ+0x170], R2 ;  /* 0x00017002000075a7 */ /* 0x0022a400080011ff */
[----:B--2---:R-:W-:Y:S05]  /*9680*/  @!P0 NANOSLEEP.SYNCS 0x989680 ;  /* 0x009896800000895d */ /* 0x004fea0003900000 */
[----:B------:R-:W2:Y:S02]  /*9690*/  @!P0 SYNCS.PHASECHK.TRANS64 P0, [R0+URZ+0x170], R2 ;  /* 0x00017002000085a7 */ /* 0x000ea400080010ff */
[----:B--2---:R-:W-:Y:S05]  /*96a0*/  @!P0 BRA `(.L_x_192) ;  /* 0xfffffffc00f08947 */ /* 0x004fea000383ffff */
[----:B------:R-:W-:Y:S05]  /*96b0*/  BRA `(.L_x_66) ;  /* 0xffffffa000187947 */ /* 0x000fea000383ffff */
.L_x_74:
[----:B-1----:R1:W2:Y:S02]  /*96c0*/  SYNCS.PHASECHK.TRANS64.TRYWAIT P1, [R0+URZ+0x160], R2 ;  /* 0x00016002000075a7 */ /* 0x0022a400080211ff */
[----:B--2---:R-:W-:Y:S05]  /*96d0*/  @!P1 NANOSLEEP.SYNCS 0x989680 ;  /* 0x009896800000995d */ /* 0x004fea0003900000 */
[----:B------:R-:W2:Y:S02]  /*96e0*/  @!P1 SYNCS.PHASECHK.TRANS64 P1, [R0+URZ+0x160], R2 ;  /* 0x00016002000095a7 */ /* 0x000ea400080210ff */
[----:B--2---:R-:W-:Y:S05]  /*96f0*/  @!P1 BRA `(.L_x_74) ;  /* 0xfffffffc00f09947 */ /* 0x004fea000383ffff */
[----:B------:R-:W-:Y:S05]  /*9700*/  BRA `(.L_x_193) ;  /* 0xffffffa400807947 */ /* 0x000fea000383ffff */
.L_x_75:
[----:B------:R-:W-:-:S07]  /*9710*/  MOV R2, UR23 ;  /* 0x0000001700027c02 */ /* 0x000fce0008000f00 */
.L_x_194:
[----:B-1----:R1:W2:Y:S02]  /*9720*/  SYNCS.PHASECHK.TRANS64.TRYWAIT P0, [R2+URZ+0x1a0], R0 ;  /* 0x0001a000020075a7 */ /* 0x0022a400080011ff */
[----:B--2---:R-:W-:Y:S05]  /*9730*/  @!P0 NANOSLEEP.SYNCS 0x989680 ;  /* 0x009896800000895d */ /* 0x004fea0003900000 */
[----:B------:R-:W2:Y:S02]  /*9740*/  @!P0 SYNCS.PHASECHK.TRANS64 P0, [R2+URZ+0x1a0], R0 ;  /* 0x0001a000020085a7 */ /* 0x000ea400080010ff */
[----:B--2---:R-:W-:Y:S05]  /*9750*/  @!P0 BRA `(.L_x_194) ;  /* 0xfffffffc00f08947 */ /* 0x004fea000383ffff */
[----:B------:R-:W-:Y:S05]  /*9760*/  BRA `(.L_x_195) ;  /* 0xffffffa400d07947 */ /* 0x000fea000383ffff */
.L_x_78:
[----:B------:R-:W-:Y:S07]  /*9770*/  MOV R0, UR5 ;  /* 0x0000000500007c02 */ /* 0x000fee0008000f00 */
.L_x_196:
[----:B-1----:R1:W2:Y:S02]  /*9780*/  SYNCS.PHASECHK.TRANS64.TRYWAIT P0, [R0+URZ], R2 ;  /* 0x00000002000075a7 */ /* 0x0022a400080011ff */
[----:B--2---:R-:W-:Y:S05]  /*9790*/  @!P0 NANOSLEEP.SYNCS 0x989680 ;  /* 0x009896800000895d */ /* 0x004fea0003900000 */
[----:B------:R-:W2:Y:S02]  /*97a0*/  @!P0 SYNCS.PHASECHK.TRANS64 P0, [R0+URZ], R2 ;  /* 0x00000002000085a7 */ /* 0x000ea400080010ff */
[----:B--2---:R-:W-:Y:S05]  /*97b0*/  @!P0 BRA `(.L_x_196) ;  /* 0xfffffffc00f08947 */ /* 0x004fea000383ffff */
[----:B------:R-:W-:Y:S05]  /*97c0*/  BRA `(.L_x_77) ;  /* 0xffffffa400ec7947 */ /* 0x000fea000383ffff */
.L_x_81:
[----:B------:R-:W-:-:S07]  /*97d0*/  MOV R0, UR4 ;  /* 0x0000000400007c02 */ /* 0x000fce0008000f00 */
.L_x_197:
[----:B--2---:R2:W4:Y:S02]  /*97e0*/  SYNCS.PHASECHK.TRANS64.TRYWAIT P0, [R0+URZ], R2 ;  /* 0x00000002000075a7 */ /* 0x00452400080011ff */
[----:B----4-:R-:W-:Y:S05]  /*97f0*/  @!P0 NANOSLEEP.SYNCS 0x989680 ;  /* 0x009896800000895d */ /* 0x010fea0003900000 */
[----:B------:R-:W4:Y:S02]  /*9800*/  @!P0 SYNCS.PHASECHK.TRANS64 P0, [R0+URZ], R2 ;  /* 0x00000002000085a7 */ /* 0x000f2400080010ff */
[----:B----4-:R-:W-:Y:S05]  /*9810*/  @!P0 BRA `(.L_x_197) ;  /* 0xfffffffc00f08947 */ /* 0x010fea000383ffff */
[----:B------:R-:W-:Y:S05]  /*9820*/  BRA `(.L_x_198) ;  /* 0xffffffa800a07947 */ /* 0x000fea000383ffff */
.L_x_82:
[----:B------:R-:W-:-:S07]  /*9830*/  MOV R0, UR5 ;  /* 0x0000000500007c02 */ /* 0x000fce0008000f00 */
.L_x_199:
[----:B-1----:R1:W2:Y:S02]  /*9840*/  SYNCS.PHASECHK.TRANS64.TRYWAIT P0, [R0+URZ], R3 ;  /* 0x00000003000075a7 */ /* 0x0022a400080011ff */
[----:B--2---:R-:W-:Y:S05]  /*9850*/  @!P0 NANOSLEEP.SYNCS 0x989680 ;  /* 0x009896800000895d */ /* 0x004fea0003900000 */
[----:B------:R-:W2:Y:S02]  /*9860*/  @!P0 SYNCS.PHASECHK.TRANS64 P0, [R0+URZ], R3 ;  /* 0x00000003000085a7 */ /* 0x000ea400080010ff */
[----:B--2---:R-:W-:Y:S05]  /*9870*/  @!P0 BRA `(.L_x_199) ;  /* 0xfffffffc00f08947 */ /* 0x004fea000383ffff */
[----:B------:R-:W-:Y:S05]  /*9880*/  BRA `(.L_x_200) ;  /* 0xffffffa800ac7947 */ /* 0x000fea000383ffff */
.L_x_83:
[----:B------:R-:W-:-:S07]  /*9890*/  MOV R0, UR5 ;  /* 0x0000000500007c02 */ /* 0x000fce0008000f00 */
.L_x_201:
[----:B-1----:R1:W2:Y:S02]  /*98a0*/  SYNCS.PHASECHK.TRANS64.TRYWAIT P0, [R0+URZ], R3 ;  /* 0x00000003000075a7 */ /* 0x0022a400080011ff */
[----:B--2---:R-:W-:Y:S05]  /*98b0*/  @!P0 NANOSLEEP.SYNCS 0x989680 ;  /* 0x009896800000895d */ /* 0x004fea0003900000 */
[----:B------:R-:W2:Y:S02]  /*98c0*/  @!P0 SYNCS.PHASECHK.TRANS64 P0, [R0+URZ], R3 ;  /* 0x00000003000085a7 */ /* 0x000ea400080010ff */
[----:B--2---:R-:W-:Y:S05]  /*98d0*/  @!P0 BRA `(.L_x_201) ;  /* 0xfffffffc00f08947 */ /* 0x004fea000383ffff */
[----:B------:R-:W-:Y:S05]  /*98e0*/  BRA `(.L_x_202) ;  /* 0xffffffa800b87947 */ /* 0x000fea000383ffff */
.L_x_84:
[----:B-1----:R-:W-:-:S07]  /*98f0*/  MOV R0, UR4 ;  /* 0x0000000400007c02 */ /* 0x002fce0008000f00 */
.L_x_203:
[----:B-1----:R1:W2:Y:S02]  /*9900*/  SYNCS.PHASECHK.TRANS64.TRYWAIT P0, [R0+URZ], R2 ;  /* 0x00000002000075a7 */ /* 0x0022a400080011ff */
[----:B--2---:R-:W-:Y:S05]  /*9910*/  @!P0 NANOSLEEP.SYNCS 0x989680 ;  /* 0x009896800000895d */ /* 0x004fea0003900000 */
[----:B------:R-:W2:Y:S02]  /*9920*/  @!P0 SYNCS.PHASECHK.TRANS64 P0, [R0+URZ], R2 ;  /* 0x00000002000085a7 */ /* 0x000ea400080010ff */
[----:B--2---:R-:W-:Y:S05]  /*9930*/  @!P0 BRA `(.L_x_203) ;  /* 0xfffffffc00f08947 */ /* 0x004fea000383ffff */
[----:B------:R-:W-:Y:S05]  /*9940*/  BRA `(.L_x_204) ;  /* 0xffffffa800c47947 */ /* 0x000fea000383ffff */
.L_x_89:
[----:B--2---:R2:W3:Y:S02]  /*9950*/  SYNCS.PHASECHK.TRANS64.TRYWAIT P0, [R12+URZ+0x160], R0 ;  /* 0x000160000c0075a7 */ /* 0x0044e400080011ff */
[----:B---3--:R-:W-:Y:S05]  /*9960*/  @!P0 NANOSLEEP.SYNCS 0x989680 ;  /* 0x009896800000895d */ /* 0x008fea0003900000 */
[----:B------:R-:W3:Y:S02]  /*9970*/  @!P0 SYNCS.PHASECHK.TRANS64 P0, [R12+URZ+0x160], R0 ;  /* 0x000160000c0085a7 */ /* 0x000ee400080010ff */
[----:B---3--:R-:W-:Y:S05]  /*9980*/  @!P0 BRA `(.L_x_89) ;  /* 0xfffffffc00f08947 */ /* 0x008fea000383ffff */
[----:B------:R-:W-:Y:S05]  /*9990*/  BRA `(.L_x_205) ;  /* 0xffffffac00f47947 */ /* 0x000fea000383ffff */
.L_x_92:
[----:B--2---:R-:W-:Y:S07]  /*99a0*/  MOV R0, UR21 ;  /* 0x0000001500007c02 */ /* 0x004fee0008000f00 */
.L_x_206:
[----:B--2---:R2:W3:Y:S02]  /*99b0*/  SYNCS.PHASECHK.TRANS64.TRYWAIT P2, [R0+URZ+0x158], R6 ;  /* 0x00015806000075a7 */ /* 0x0044e400080411ff */
[----:B---3--:R-:W-:Y:S05]  /*99c0*/  @!P2 NANOSLEEP.SYNCS 0x989680 ;  /* 0x009896800000a95d */ /* 0x008fea0003900000 */
[----:B------:R-:W3:Y:S02]  /*99d0*/  @!P2 SYNCS.PHASECHK.TRANS64 P2, [R0+URZ+0x158], R6 ;  /* 0x000158060000a5a7 */ /* 0x000ee400080410ff */
[----:B---3--:R-:W-:Y:S05]  /*99e0*/  @!P2 BRA `(.L_x_206) ;  /* 0xfffffffc00f0a947 */ /* 0x008fea000383ffff */
[----:B------:R-:W-:Y:S05]  /*99f0*/  BRA `(.L_x_91) ;  /* 0xffffffb4005c7947 */ /* 0x000fea000383ffff */
.L_x_95:
[----:B------:R-:W-:Y:S07]  /*9a00*/  MOV R0, UR21 ;  /* 0x0000001500007c02 */ /* 0x000fee0008000f00 */
.L_x_207:
[----:B--2---:R2:W3:Y:S02]  /*9a10*/  SYNCS.PHASECHK.TRANS64.TRYWAIT P0, [R0+URZ+0x130], R9 ;  /* 0x00013009000075a7 */ /* 0x0044e400080011ff */
[----:B---3--:R-:W-:Y:S05]  /*9a20*/  @!P0 NANOSLEEP.SYNCS 0x989680 ;  /* 0x009896800000895d */ /* 0x008fea0003900000 */
[----:B------:R-:W3:Y:S02]  /*9a30*/  @!P0 SYNCS.PHASECHK.TRANS64 P0, [R0+URZ+0x130], R9 ;  /* 0x00013009000085a7 */ /* 0x000ee400080010ff */
[----:B---3--:R-:W-:Y:S05]  /*9a40*/  @!P0 BRA `(.L_x_207) ;  /* 0xfffffffc00f08947 */ /* 0x008fea000383ffff */
[----:B------:R-:W-:Y:S05]  /*9a50*/  BRA `(.L_x_208) ;  /* 0xffffffb400b87947 */ /* 0x000fea000383ffff */
.L_x_96:
[----:B------:R-:W-:Y:S07]  /*9a60*/  MOV R0, UR21 ;  /* 0x0000001500007c02 */ /* 0x000fee0008000f00 */
.L_x_209:
[----:B--2---:R2:W3:Y:S02]  /*9a70*/  SYNCS.PHASECHK.TRANS64.TRYWAIT P0, [R0+URZ+0x138], R9 ;  /* 0x00013809000075a7 */ /* 0x0044e400080011ff */
[----:B---3--:R-:W-:Y:S05]  /*9a80*/  @!P0 NANOSLEEP.SYNCS 0x989680 ;  /* 0x009896800000895d */ /* 0x008fea0003900000 */
[----:B------:R-:W3:Y:S02]  /*9a90*/  @!P0 SYNCS.PHASECHK.TRANS64 P0, [R0+URZ+0x138], R9 ;  /* 0x00013809000085a7 */ /* 0x000ee400080010ff */
[----:B---3--:R-:W-:Y:S05]  /*9aa0*/  @!P0 BRA `(.L_x_209) ;  /* 0xfffffffc00f08947 */ /* 0x008fea000383ffff */
[----:B------:R-:W-:Y:S05]  /*9ab0*/  BRA `(.L_x_210) ;  /* 0xffffffb400f07947 */ /* 0x000fea000383ffff */
.L_x_97:
[----:B------:R-:W-:Y:S07]  /*9ac0*/  MOV R0, UR21 ;  /* 0x0000001500007c02 */ /* 0x000fee0008000f00 */
.L_x_211:
[----:B--2---:R2:W3:Y:S02]  /*9ad0*/  SYNCS.PHASECHK.TRANS64.TRYWAIT P0, [R0+URZ+0x140], R9 ;  /* 0x00014009000075a7 */ /* 0x0044e400080011ff */
[----:B---3--:R-:W-:Y:S05]  /*9ae0*/  @!P0 NANOSLEEP.SYNCS 0x989680 ;  /* 0x009896800000895d */ /* 0x008fea0003900000 */
[----:B------:R-:W3:Y:S02]  /*9af0*/  @!P0 SYNCS.PHASECHK.TRANS64 P0, [R0+URZ+0x140], R9 ;  /* 0x00014009000085a7 */ /* 0x000ee400080010ff */
[----:B---3--:R-:W-:Y:S05]  /*9b00*/  @!P0 BRA `(.L_x_211) ;  /* 0xfffffffc00f08947 */ /* 0x008fea000383ffff */
[----:B------:R-:W-:Y:S05]  /*9b10*/  BRA `(.L_x_212) ;  /* 0xffffffb800347947 */ /* 0x000fea000383ffff */
.L_x_98:
[----:B------:R-:W-:Y:S07]  /*9b20*/  MOV R0, UR21 ;  /* 0x0000001500007c02 */ /* 0x000fee0008000f00 */
.L_x_213:
[----:B--2---:R2:W3:Y:S02]  /*9b30*/  SYNCS.PHASECHK.TRANS64.TRYWAIT P0, [R0+URZ+0x148], R9 ;  /* 0x00014809000075a7 */ /* 0x0044e400080011ff */
[----:B---3--:R-:W-:Y:S05]  /*9b40*/  @!P0 NANOSLEEP.SYNCS 0x989680 ;  /* 0x009896800000895d */ /* 0x008fea0003900000 */
[----:B------:R-:W3:Y:S02]  /*9b50*/  @!P0 SYNCS.PHASECHK.TRANS64 P0, [R0+URZ+0x148], R9 ;  /* 0x00014809000085a7 */ /* 0x000ee400080010ff */
[----:B---3--:R-:W-:Y:S05]  /*9b60*/  @!P0 BRA `(.L_x_213) ;  /* 0xfffffffc00f08947 */ /* 0x008fea000383ffff */
[----:B------:R-:W-:Y:S05]  /*9b70*/  BRA `(.L_x_214) ;  /* 0xffffffb800747947 */ /* 0x000fea000383ffff */
.L_x_100:
[----:B------:R-:W-:-:S07]  /*9b80*/  MOV R0, UR21 ;  /* 0x0000001500007c02 */ /* 0x000fce0008000f00 */
.L_x_215:
[----:B---3--:R3:W4:Y:S02]  /*9b90*/  SYNCS.PHASECHK.TRANS64.TRYWAIT P0, [R0+URZ+0x130], R2 ;  /* 0x00013002000075a7 */ /* 0x00872400080011ff */
[----:B----4-:R-:W-:Y:S05]  /*9ba0*/  @!P0 NANOSLEEP.SYNCS 0x989680 ;  /* 0x009896800000895d */ /* 0x010fea0003900000 */
[----:B------:R-:W4:Y:S02]  /*9bb0*/  @!P0 SYNCS.PHASECHK.TRANS64 P0, [R0+URZ+0x130], R2 ;  /* 0x00013002000085a7 */ /* 0x000f2400080010ff */
[----:B----4-:R-:W-:Y:S05]  /*9bc0*/  @!P0 BRA `(.L_x_215) ;  /* 0xfffffffc00f08947 */ /* 0x010fea000383ffff */
[----:B------:R-:W-:Y:S05]  /*9bd0*/  BRA `(.L_x_216) ;  /* 0xffffffb800ec7947 */ /* 0x000fea000383ffff */
.L_x_101:
[----:B---3--:R-:W-:-:S07]  /*9be0*/  MOV R0, UR21 ;  /* 0x0000001500007c02 */ /* 0x008fce0008000f00 */
.L_x_217:
[----:B---3--:R3:W4:Y:S02]  /*9bf0*/  SYNCS.PHASECHK.TRANS64.TRYWAIT P0, [R0+URZ+0x138], R2 ;  /* 0x00013802000075a7 */ /* 0x00872400080011ff */
[----:B----4-:R-:W-:Y:S05]  /*9c00*/  @!P0 NANOSLEEP.SYNCS 0x989680 ;  /* 0x009896800000895d */ /* 0x010fea0003900000 */
[----:B------:R-:W4:Y:S02]  /*9c10*/  @!P0 SYNCS.PHASECHK.TRANS64 P0, [R0+URZ+0x138], R2 ;  /* 0x00013802000085a7 */ /* 0x000f2400080010ff */
[----:B----4-:R-:W-:Y:S05]  /*9c20*/  @!P0 BRA `(.L_x_217) ;  /* 0xfffffffc00f08947 */ /* 0x010fea000383ffff */
[----:B------:R-:W-:Y:S05]  /*9c30*/  BRA `(.L_x_218) ;  /* 0xffffffb800dc7947 */ /* 0x000fea000383ffff */
.L_x_102:
[----:B---3--:R-:W-:-:S07]  /*9c40*/  MOV R0, UR21 ;  /* 0x0000001500007c02 */ /* 0x008fce0008000f00 */
.L_x_219:
[----:B---3--:R3:W4:Y:S02]  /*9c50*/  SYNCS.PHASECHK.TRANS64.TRYWAIT P0, [R0+URZ+0x140], R2 ;  /* 0x00014002000075a7 */ /* 0x00872400080011ff */
[----:B----4-:R-:W-:Y:S05]  /*9c60*/  @!P0 NANOSLEEP.SYNCS 0x989680 ;  /* 0x009896800000895d */ /* 0x010fea0003900000 */
[----:B------:R-:W4:Y:S02]  /*9c70*/  @!P0 SYNCS.PHASECHK.TRANS64 P0, [R0+URZ+0x140], R2 ;  /* 0x00014002000085a7 */ /* 0x000f2400080010ff */
[----:B----4-:R-:W-:Y:S05]  /*9c80*/  @!P0 BRA `(.L_x_219) ;  /* 0xfffffffc00f08947 */ /* 0x010fea000383ffff */
[----:B------:R-:W-:Y:S05]  /*9c90*/  BRA `(.L_x_220) ;  /* 0xffffffb800cc7947 */ /* 0x000fea000383ffff */
.L_x_104:
[----:B-1----:R1:W2:Y:S02]  /*9ca0*/  SYNCS.PHASECHK.TRANS64.TRYWAIT P0, [R3+URZ+0x160], R0 ;  /* 0x00016000030075a7 */ /* 0x0022a400080011ff */
[----:B--2---:R-:W-:Y:S05]  /*9cb0*/  @!P0 NANOSLEEP.SYNCS 0x989680 ;  /* 0x009896800000895d */ /* 0x004fea0003900000 */
[----:B------:R-:W2:Y:S02]  /*9cc0*/  @!P0 SYNCS.PHASECHK.TRANS64 P0, [R3+URZ+0x160], R0 ;  /* 0x00016000030085a7 */ /* 0x000ea400080010ff */
[----:B--2---:R-:W-:Y:S05]  /*9cd0*/  @!P0 BRA `(.L_x_104) ;  /* 0xfffffffc00f08947 */ /* 0x004fea000383ffff */
[----:B------:R-:W-:Y:S05]  /*9ce0*/  BRA `(.L_x_221) ;  /* 0xffffffbc00987947 */ /* 0x000fea000383ffff */
.L_x_115:
[----:B-1----:R-:W-:Y:S04]  /*9cf0*/  MOV R0, UR44 ;  /* 0x0000002c00007c02 */ /* 0x002fe80008000f00 */
[----:B------:R1:W2:Y:S03]  /*9d00*/  SYNCS.PHASECHK.TRANS64.TRYWAIT P1, [R0+URZ+0x110], R3 ;  /* 0x00011003000075a7 */ /* 0x0002a600080211ff */
[----:B--2---:R-:W-:Y:S05]  /*9d10*/  @!P1 NANOSLEEP.SYNCS 0x989680 ;  /* 0x009896800000995d */ /* 0x004fea0003900000 */
[----:B------:R-:W2:Y:S02]  /*9d20*/  @!P1 SYNCS.PHASECHK.TRANS64 P1, [R0+URZ+0x110], R3 ;  /* 0x00011003000095a7 */ /* 0x000ea400080210ff */
[----:B--2---:R-:W-:Y:S05]  /*9d30*/  @!P1 BRA `(.L_x_115) ;  /* 0xfffffffc00ec9947 */ /* 0x004fea000383ffff */
[----:B------:R-:W-:Y:S05]  /*9d40*/  BRA `(.L_x_114) ;  /* 0xffffffc800fc7947 */ /* 0x000fea000383ffff */
.L_x_117:
[----:B-1----:R1:W3:Y:S02]  /*9d50*/  SYNCS.PHASECHK.TRANS64.TRYWAIT P0, [R26+URZ+0x180], R2 ;  /* 0x000180021a0075a7 */ /* 0x0022e400080011ff */
[----:B---3--:R-:W-:Y:S05]  /*9d60*/  @!P0 NANOSLEEP.SYNCS 0x989680 ;  /* 0x009896800000895d */ /* 0x008fea0003900000 */
[----:B------:R-:W3:Y:S02]  /*9d70*/  @!P0 SYNCS.PHASECHK.TRANS64 P0, [R26+URZ+0x180], R2 ;  /* 0x000180021a0085a7 */ /* 0x000ee400080010ff */
[----:B---3--:R-:W-:Y:S05]  /*9d80*/  @!P0 BRA `(.L_x_117) ;  /* 0xfffffffc00f08947 */ /* 0x008fea000383ffff */
[----:B------:R-:W-:Y:S05]  /*9d90*/  BRA `(.L_x_116) ;  /* 0xffffffcc00207947 */ /* 0x000fea000383ffff */
.L_x_126:
[----:B---3--:R3:W4:Y:S02]  /*9da0*/  SYNCS.PHASECHK.TRANS64.TRYWAIT P0, [R4+URZ+0x110], R0 ;  /* 0x00011000040075a7 */ /* 0x00872400080011ff */
[----:B----4-:R-:W-:Y:S05]  /*9db0*/  @!P0 NANOSLEEP.SYNCS 0x989680 ;  /* 0x009896800000895d */ /* 0x010fea0003900000 */
[----:B------:R-:W4:Y:S02]  /*9dc0*/  @!P0 SYNCS.PHASECHK.TRANS64 P0, [R4+URZ+0x110], R0 ;  /* 0x00011000040085a7 */ /* 0x000f2400080010ff */
[----:B----4-:R-:W-:Y:S05]  /*9dd0*/  @!P0 BRA `(.L_x_126) ;  /* 0xfffffffc00f08947 */ /* 0x010fea000383ffff */
[----:B------:R-:W-:Y:S05]  /*9de0*/  BRA `(.L_x_125) ;  /* 0xffffffd4000c7947 */ /* 0x000fea000383ffff */
.L_x_134:
[----:B-1----:R1:W4:Y:S02]  /*9df0*/  SYNCS.PHASECHK.TRANS64.TRYWAIT P0, [R2+URZ+0x110], R4 ;  /* 0x00011004020075a7 */ /* 0x00232400080011ff */
[----:B----4-:R-:W-:Y:S05]  /*9e00*/  @!P0 NANOSLEEP.SYNCS 0x989680 ;  /* 0x009896800000895d */ /* 0x010fea0003900000 */
[----:B------:R-:W4:Y:S02]  /*9e10*/  @!P0 SYNCS.PHASECHK.TRANS64 P0, [R2+URZ+0x110], R4 ;  /* 0x00011004020085a7 */ /* 0x000f2400080010ff */
[----:B----4-:R-:W-:Y:S05]  /*9e20*/  @!P0 BRA `(.L_x_134) ;  /* 0xfffffffc00f08947 */ /* 0x010fea000383ffff */
[----:B------:R-:W-:Y:S05]  /*9e30*/  BRA `(.L_x_133) ;  /* 0xffffffdc001c7947 */ /* 0x000fea000383ffff */
.L_x_142:
[----:B---3--:R3:W4:Y:S02]  /*9e40*/  SYNCS.PHASECHK.TRANS64.TRYWAIT P0, [R3+URZ+0x110], R0 ;  /* 0x00011000030075a7 */ /* 0x00872400080011ff */
[----:B----4-:R-:W-:Y:S05]  /*9e50*/  @!P0 NANOSLEEP.SYNCS 0x989680 ;  /* 0x009896800000895d */ /* 0x010fea0003900000 */
[----:B------:R-:W4:Y:S02]  /*9e60*/  @!P0 SYNCS.PHASECHK.TRANS64 P0, [R3+URZ+0x110], R0 ;  /* 0x00011000030085a7 */ /* 0x000f2400080010ff */
[----:B----4-:R-:W-:Y:S05]  /*9e70*/  @!P0 BRA `(.L_x_142) ;  /* 0xfffffffc00f08947 */ /* 0x010fea000383ffff */
[----:B------:R-:W-:Y:S05]  /*9e80*/  BRA `(.L_x_141) ;  /* 0xffffffe400287947 */ /* 0x000fea000383ffff */
        .weak           $__internal_0_$__cuda_sm10x_tcgen05_guardrail_trap_col_being_dealloced_not_returned_by_alloc
        .type           $__internal_0_$__cuda_sm10x_tcgen05_guardrail_trap_col_being_dealloced_not_returned_by_alloc,@function
        .size           $__internal_0_$__cuda_sm10x_tcgen05_guardrail_trap_col_being_dealloced_not_returned_by_alloc,($__internal_1_$__cuda_sm10x_tcgen05_guardrail_trap_phase_invalid_during_alloc - $__internal_0_$__cuda_sm10x_tcgen05_guardrail_trap_col_being_dealloced_not_returned_by_alloc)
$__internal_0_$__cuda_sm10x_tcgen05_guardrail_trap_col_being_dealloced_not_returned_by_alloc:
[----:B------:R-:W-:Y:S05]  /*9e90*/  BPT.TRAP 0x1 ;  /* 0x000000040000795c */ /* 0x000fea0000300000 */
[----:B------:R-:W-:-:S04]  /*9ea0*/  HFMA2 R3, -RZ, RZ, 0, 0 ;  /* 0x00000000ff037431 */ /* 0x000fc800000001ff */
[----:B------:R-:W-:Y:S05]  /*9eb0*/  RET.REL.NODEC R2 `(_ZN7cutlass13device_kernelINS_4gemm6kernel13GemmUniversalIN4cute5tupleIJiiiiEEENS1_10collective13CollectiveMmaINS1_35MainloopSm100TmaUmmaWarpSpecializedILi17ELi2ELi4ENS5_IJNS4_1CILi1EEENSA_ILi2EEESB_EEEEENS5_IJNSA_ILi64EEENSA_ILi128EEENSA_ILi32EEEEEENS_10bfloat16_tENS5_IJlSB_lEEESJ_SK_NS4_8TiledMMAINS4_8MMA_AtomIJNS4_20SM100_MMA_F16BF16_SSISJ_SJ_fLi64ELi128ELNS4_4UMMA5MajorE0ELSP_0ELNSO_7ScaleInE0ELSQ_0EEEEEENS4_6LayoutINS5_IJSB_SB_SB_EEENS5_IJNSA_ILi0EEESV_SV_EEEEENS5_IJNS4_10UnderscoreESY_SY_EEEEENS4_23SM90_TMA_LOAD_MULTICASTENS4_14ComposedLayoutINS4_7SwizzleILi2ELi4ELi3EEENS4_18smem_ptr_flag_bitsILi16EEENST_INS5_IJNSA_ILi8EEESH_EEENS5_IJSH_SB_EEEEEEEvNS4_8identityENS4_13SM90_TMA_LOADES1B_vS1C_EENS_8epilogue10collective18CollectiveEpilogueINS1F_23Sm100TmaWarpSpecializedILi4ELi2ELi16ELb1ELb0EEEJSI_NS5_IJNST_ISF_SB_EENST_ISH_SB_EEEEESJ_SK_SJ_SK_NS1F_6fusion15FusionCallbacksIS1J_NS1N_17LinearCombinationISJ_fSJ_fLNS_15FloatRoundStyleE2EEESI_S1M_JEEENS4_5SM1004TMEM4LOAD26SM100_TMEM_LOAD_16dp256b4xES1D_S1B_NS4_17SM75_U32x4_LDSM_NENS4_14SM90_TMA_STOREES1B_NS4_17SM90_U32x4_STSM_NENS4_39AutoVectorizingCopyWithAssumedAlignmentILi128EEEEEEvvEEEEvNT_6ParamsE) ;  /* 0xffffff6002507950 */ /* 0x000fea0003c3ffff */
        .weak           $__internal_1_$__cuda_sm10x_tcgen05_guardrail_trap_phase_invalid_during_alloc
        .type           $__internal_1_$__cuda_sm10x_tcgen05_guardrail_trap_phase_invalid_during_alloc,@function
        .size           $__internal_1_$__cuda_sm10x_tcgen05_guardrail_trap_phase_invalid_during_alloc,($__internal_2_$__cuda_sm10x_tcgen05_guardrail_trap_unallocated_columns_being_dealloced - $__internal_1_$__cuda_sm10x_tcgen05_guardrail_trap_phase_invalid_during_alloc)
$__internal_1_$__cuda_sm10x_tcgen05_guardrail_trap_phase_invalid_during_alloc:
[----:B------:R-:W-:Y:S05]  /*9ec0*/  BPT.TRAP 0x1 ;  /* 0x000000040000795c */ /* 0x000fea0000300000 */
[----:B------:R-:W-:-:S04]  /*9ed0*/  MOV R5, 0x0 ;  /* 0x0000000000057802 */ /* 0x000fc80000000f00 */
[----:B------:R-:W-:Y:S05]  /*9ee0*/  RET.REL.NODEC R4 `(_ZN7cutlass13device_kernelINS_4gemm6kernel13GemmUniversalIN4cute5tupleIJiiiiEEENS1_10collective13CollectiveMmaINS1_35MainloopSm100TmaUmmaWarpSpecializedILi17ELi2ELi4ENS5_IJNS4_1CILi1EEENSA_ILi2EEESB_EEEEENS5_IJNSA_ILi64EEENSA_ILi128EEENSA_ILi32EEEEEENS_10bfloat16_tENS5_IJlSB_lEEESJ_SK_NS4_8TiledMMAINS4_8MMA_AtomIJNS4_20SM100_MMA_F16BF16_SSISJ_SJ_fLi64ELi128ELNS4_4UMMA5MajorE0ELSP_0ELNSO_7ScaleInE0ELSQ_0EEEEEENS4_6LayoutINS5_IJSB_SB_SB_EEENS5_IJNSA_ILi0EEESV_SV_EEEEENS5_IJNS4_10UnderscoreESY_SY_EEEEENS4_23SM90_TMA_LOAD_MULTICASTENS4_14ComposedLayoutINS4_7SwizzleILi2ELi4ELi3EEENS4_18smem_ptr_flag_bitsILi16EEENST_INS5_IJNSA_ILi8EEESH_EEENS5_IJSH_SB_EEEEEEEvNS4_8identityENS4_13SM90_TMA_LOADES1B_vS1C_EENS_8epilogue10collective18CollectiveEpilogueINS1F_23Sm100TmaWarpSpecializedILi4ELi2ELi16ELb1ELb0EEEJSI_NS5_IJNST_ISF_SB_EENST_ISH_SB_EEEEESJ_SK_SJ_SK_NS1F_6fusion15FusionCallbacksIS1J_NS1N_17LinearCombinationISJ_fSJ_fLNS_15FloatRoundStyleE2EEESI_S1M_JEEENS4_5SM1004TMEM4LOAD26SM100_TMEM_LOAD_16dp256b4xES1D_S1B_NS4_17SM75_U32x4_LDSM_NENS4_14SM90_TMA_STOREES1B_NS4_17SM90_U32x4_STSM_NENS4_39AutoVectorizingCopyWithAssumedAlignmentILi128EEEEEEvvEEEEvNT_6ParamsE) ;  /* 0xffffff6004447950 */ /* 0x000fea0003c3ffff */
        .weak           $__internal_2_$__cuda_sm10x_tcgen05_guardrail_trap_unallocated_columns_being_dealloced
        .type           $__internal_2_$__cuda_sm10x_tcgen05_guardrail_trap_unallocated_columns_being_dealloced,@function
        .size           $__internal_2_$__cuda_sm10x_tcgen05_guardrail_trap_unallocated_columns_being_dealloced,(.L_x_223 - $__internal_2_$__cuda_sm10x_tcgen05_guardrail_trap_unallocated_columns_being_dealloced)
$__internal_2_$__cuda_sm10x_tcgen05_guardrail_trap_unallocated_columns_being_dealloced:
[----:B------:R-:W-:Y:S05]  /*9ef0*/  BPT.TRAP 0x1 ;  /* 0x000000040000795c */ /* 0x000fea0000300000 */
[----:B------:R-:W-:-:S04]  /*9f00*/  HFMA2 R3, -RZ, RZ, 0, 0 ;  /* 0x00000000ff037431 */ /* 0x000fc800000001ff */
[----:B------:R-:W-:Y:S05]  /*9f10*/  RET.REL.NODEC R2 `(_ZN7cutlass13device_kernelINS_4gemm6kernel13GemmUniversalIN4cute5tupleIJiiiiEEENS1_10collective13CollectiveMmaINS1_35MainloopSm100TmaUmmaWarpSpecializedILi17ELi2ELi4ENS5_IJNS4_1CILi1EEENSA_ILi2EEESB_EEEEENS5_IJNSA_ILi64EEENSA_ILi128EEENSA_ILi32EEEEEENS_10bfloat16_tENS5_IJlSB_lEEESJ_SK_NS4_8TiledMMAINS4_8MMA_AtomIJNS4_20SM100_MMA_F16BF16_SSISJ_SJ_fLi64ELi128ELNS4_4UMMA5MajorE0ELSP_0ELNSO_7ScaleInE0ELSQ_0EEEEEENS4_6LayoutINS5_IJSB_SB_SB_EEENS5_IJNSA_ILi0EEESV_SV_EEEEENS5_IJNS4_10UnderscoreESY_SY_EEEEENS4_23SM90_TMA_LOAD_MULTICASTENS4_14ComposedLayoutINS4_7SwizzleILi2ELi4ELi3EEENS4_18smem_ptr_flag_bitsILi16EEENST_INS5_IJNSA_ILi8EEESH_EEENS5_IJSH_SB_EEEEEEEvNS4_8identityENS4_13SM90_TMA_LOADES1B_vS1C_EENS_8epilogue10collective18CollectiveEpilogueINS1F_23Sm100TmaWarpSpecializedILi4ELi2ELi16ELb1ELb0EEEJSI_NS5_IJNST_ISF_SB_EENST_ISH_SB_EEEEESJ_SK_SJ_SK_NS1F_6fusion15FusionCallbacksIS1J_NS1N_17LinearCombinationISJ_fSJ_fLNS_15FloatRoundStyleE2EEESI_S1M_JEEENS4_5SM1004TMEM4LOAD26SM100_TMEM_LOAD_16dp256b4xES1D_S1B_NS4_17SM75_U32x4_LDSM_NENS4_14SM90_TMA_STOREES1B_NS4_17SM90_U32x4_STSM_NENS4_39AutoVectorizingCopyWithAssumedAlignmentILi128EEEEEEvvEEEEvNT_6ParamsE) ;  /* 0xffffff6002387950 */ /* 0x000fea0003c3ffff */
.L_x_222:
[----:B------:R-:W-:-:S00]  /*9f20*/  BRA `(.L_x_222) ;  /* 0xfffffffc00fc7947 */ /* 0x000fc0000383ffff */
[----:B------:R-:W-:-:S00]  /*9f30*/  NOP ;  /* 0x0000000000007918 */ /* 0x000fc00000000000 */
        /* <DEDUP_REMOVED lines=12> */
.L_x_223:


//--------------------- .nv.global.init           --------------------------
	.section	.nv.global.init,"aw",@progbits
.nv.global.init:
	.type		$str$27,@object
	.size		$str$27,($str$28 - $str$27)
$str$27:
        /*0000*/ 	.byte	0x28, 0x61, 0x64, 0x64, 0x72, 0x65, 0x73, 0x73, 0x20, 0x26, 0x20, 0x6d, 0x61, 0x73, 0x6b, 0x29
        /*0010*/ 	.byte	0x20, 0x3d, 0x3d, 0x20, 0x30, 0x00
	.type		$str$28,@object
	.size		$str$28,($str$26 - $str$28)
$str$28:
        /*0016*/ 	.byte	0x2f, 0x74, 0x6d, 0x70, 0x2f, 0x63, 0x75, 0x74, 0x6c, 0x61, 0x73, 0x73, 0x5f, 0x73, 0x77, 0x65
        /*0026*/ 	.byte	0x65, 0x70, 0x5f, 0x73, 0x72, 0x63, 0x2f, 0x69, 0x6e, 0x63, 0x6c, 0x75, 0x64, 0x65, 0x2f, 0x63
        /*0036*/ 	.byte	0x75, 0x74, 0x65, 0x2f, 0x70, 0x6f, 0x69, 0x6e, 0x74, 0x65, 0x72, 0x5f, 0x66, 0x6c, 0x61, 0x67
        /*0046*/ 	.byte	0x67, 0x65, 0x64, 0x2e, 0x68, 0x70, 0x70, 0x00
	.type		$str$26,@object
	.size		$str$26,($str$25 - $str$26)
$str$26:
        /*004e*/ 	.byte	0x2f, 0x74, 0x6d, 0x70, 0x2f, 0x63, 0x75, 0x74, 0x6c, 0x61, 0x73, 0x73, 0x5f, 0x73, 0x77, 0x65
        /*005e*/ 	.byte	0x65, 0x70, 0x5f, 0x73, 0x72, 0x63, 0x2f, 0x69, 0x6e, 0x63, 0x6c, 0x75, 0x64, 0x65, 0x2f, 0x63
        /*006e*/ 	.byte	0x75, 0x74, 0x65, 0x2f, 0x61, 0x74, 0x6f, 0x6d, 0x2f, 0x63, 0x6f, 0x70, 0x79, 0x5f, 0x74, 0x72
        /*007e*/ 	.byte	0x61, 0x69, 0x74, 0x73, 0x5f, 0x73, 0x6d, 0x31, 0x30, 0x30, 0x2e, 0x68, 0x70, 0x70, 0x00
	.type		$str$25,@object
	.size		$str$25,(__unnamed_1 - $str$25)
$str$25:
        /*008d*/ 	.byte	0x28, 0x28, 0x75, 0x69, 0x6e, 0x74, 0x33, 0x32, 0x5f, 0x74, 0x28, 0x74, 0x68, 0x72, 0x65, 0x61
        /*009d*/ 	.byte	0x64, 0x49, 0x64, 0x78, 0x2e, 0x78, 0x29, 0x20, 0x2f, 0x20, 0x33, 0x32, 0x29, 0x20, 0x25, 0x20
        /*00ad*/ 	.byte	0x34, 0x29, 0x20, 0x3d, 0x3d, 0x20, 0x28, 0x28, 0x28, 0x74, 0x6d, 0x65, 0x6d, 0x5f, 0x61, 0x64
        /*00bd*/ 	.byte	0x64, 0x72, 0x20, 0x3e, 0x3e, 0x20, 0x31, 0x36, 0x29, 0x20, 0x2f, 0x20, 0x33, 0x32, 0x29, 0x20
        /*00cd*/ 	.byte	0x25, 0x20, 0x34, 0x29, 0x00
	.type		__unnamed_1,@object
	.size		__unnamed_1,(__unnamed_2 - __unnamed_1)
__unnamed_1:
        /*00d2*/ 	.byte	0x61, 0x75, 0x74, 0x6f, 0x20, 0x63, 0x75, 0x74, 0x65, 0x3a, 0x3a, 0x61, 0x73, 0x5f, 0x70, 0x6f
        /* <DEDUP_REMOVED lines=24> */
        /*0262*/ 	.byte	0x30, 0x34, 0x38, 0x3e, 0x3e, 0x3e, 0x3e, 0x5d, 0x00
	.type		__unnamed_2,@object
	.size		__unnamed_2,(.L_2 - __unnamed_2)
__unnamed_2:
        /* <DEDUP_REMOVED lines=45> */
        /*053b*/ 	.byte	0x3e, 0x3e, 0x3e, 0x5d, 0x00
.L_2:


//--------------------- .nv.shared._ZN7cutlass13device_kernelINS_4gemm6kernel13GemmUniversalIN4cute5tupleIJiiiiEEENS1_10collective13CollectiveMmaINS1_35MainloopSm100TmaUmmaWarpSpecializedILi17ELi2ELi4ENS5_IJNS4_1CILi1EEENSA_ILi2EEESB_EEEEENS5_IJNSA_ILi64EEENSA_ILi128EEENSA_ILi32EEEEEENS_10bfloat16_tENS5_IJlSB_lEEESJ_SK_NS4_8TiledMMAINS4_8MMA_AtomIJNS4_20SM100_MMA_F16BF16_SSISJ_SJ_fLi64ELi128ELNS4_4UMMA5MajorE0ELSP_0ELNSO_7ScaleInE0ELSQ_0EEEEEENS4_6LayoutINS5_IJSB_SB_SB_EEENS5_IJNSA_ILi0EEESV_SV_EEEEENS5_IJNS4_10UnderscoreESY_SY_EEEEENS4_23SM90_TMA_LOAD_MULTICASTENS4_14ComposedLayoutINS4_7SwizzleILi2ELi4ELi3EEENS4_18smem_ptr_flag_bitsILi16EEENST_INS5_IJNSA_ILi8EEESH_EEENS5_IJSH_SB_EEEEEEEvNS4_8identityENS4_13SM90_TMA_LOADES1B_vS1C_EENS_8epilogue10collective18CollectiveEpilogueINS1F_23Sm100TmaWarpSpecializedILi4ELi2ELi16ELb1ELb0EEEJSI_NS5_IJNST_ISF_SB_EENST_ISH_SB_EEEEESJ_SK_SJ_SK_NS1F_6fusion15FusionCallbacksIS1J_NS1N_17LinearCombinationISJ_fSJ_fLNS_15FloatRoundStyleE2EEESI_S1M_JEEENS4_5SM1004TMEM4LOAD26SM100_TMEM_LOAD_16dp256b4xES1D_S1B_NS4_17SM75_U32x4_LDSM_NENS4_14SM90_TMA_STOREES1B_NS4_17SM90_U32x4_STSM_NENS4_39AutoVectorizingCopyWithAssumedAlignmentILi128EEEEEEvvEEEEvNT_6ParamsE --------------------------
	.section	.nv.shared._ZN7cutlass13device_kernelINS_4gemm6kernel13GemmUniversalIN4cute5tupleIJiiiiEEENS1_10collective13CollectiveMmaINS1_35MainloopSm100TmaUmmaWarpSpecializedILi17ELi2ELi4ENS5_IJNS4_1CILi1EEENSA_ILi2EEESB_EEEEENS5_IJNSA_ILi64EEENSA_ILi128EEENSA_ILi32EEEEEENS_10bfloat16_tENS5_IJlSB_lEEESJ_SK_NS4_8TiledMMAINS4_8MMA_AtomIJNS4_20SM100_MMA_F16BF16_SSISJ_SJ_fLi64ELi128ELNS4_4UMMA5MajorE0ELSP_0ELNSO_7ScaleInE0ELSQ_0EEEEEENS4_6LayoutINS5_IJSB_SB_SB_EEENS5_IJNSA_ILi0EEESV_SV_EEEEENS5_IJNS4_10UnderscoreESY_SY_EEEEENS4_23SM90_TMA_LOAD_MULTICASTENS4_14ComposedLayoutINS4_7SwizzleILi2ELi4ELi3EEENS4_18smem_ptr_flag_bitsILi16EEENST_INS5_IJNSA_ILi8EEESH_EEENS5_IJSH_SB_EEEEEEEvNS4_8identityENS4_13SM90_TMA_LOADES1B_vS1C_EENS_8epilogue10collective18CollectiveEpilogueINS1F_23Sm100TmaWarpSpecializedILi4ELi2ELi16ELb1ELb0EEEJSI_NS5_IJNST_ISF_SB_EENST_ISH_SB_EEEEESJ_SK_SJ_SK_NS1F_6fusion15FusionCallbacksIS1J_NS1N_17LinearCombinationISJ_fSJ_fLNS_15FloatRoundStyleE2EEESI_S1M_JEEENS4_5SM1004TMEM4LOAD26SM100_TMEM_LOAD_16dp256b4xES1D_S1B_NS4_17SM75_U32x4_LDSM_NENS4_14SM90_TMA_STOREES1B_NS4_17SM90_U32x4_STSM_NENS4_39AutoVectorizingCopyWithAssumedAlignmentILi128EEEEEEvvEEEEvNT_6ParamsE,"aw",@nobits
	.sectionflags	@""
	.align	16
	.zero		1024


//--------------------- .nv.shared.reserved.0     --------------------------
	.section	.nv.shared.reserved.0,"aw",@nobits
	.weak		__nv_reservedSMEM_offset_0_alias
	.size		__nv_reservedSMEM_offset_0_alias, 0, 64
	.other		__nv_reservedSMEM_offset_0_alias,@"STO_CUDA_RESERVED_SHARED STV_DEFAULT"
__nv_reservedSMEM_offset_0_alias:
	.zero		0
.nv.shared.reserved.0:
	.zero		64
	.weak		__nv_reservedSMEM_tcgen05_partition
	.type		__nv_reservedSMEM_tcgen05_partition,@object
	.size		__nv_reservedSMEM_tcgen05_partition,(.L_0 - __nv_reservedSMEM_tcgen05_partition)
__nv_reservedSMEM_tcgen05_partition:
	.zero		32
.L_0:


//--------------------- .nv.global                --------------------------
	.section	.nv.global,"aw",@nobits
.nv.global:
	.type		_ZN39_INTERNAL_360d92e6_4_k_cu_dd61b919_71374cute1_E,@object
	.size		_ZN39_INTERNAL_360d92e6_4_k_cu_dd61b919_71374cute1_E,(_ZN39_INTERNAL_360d92e6_4_k_cu_dd61b919_71374cuda3std3__45__cpo6cbeginE - _ZN39_INTERNAL_360d92e6_4_k_cu_dd61b919_71374cute1_E)
_ZN39_INTERNAL_360d92e6_4_k_cu_dd61b919_71374cute1_E:
	.zero		1
	.type		_ZN39_INTERNAL_360d92e6_4_k_cu_dd61b919_71374cuda3std3__45__cpo6cbeginE,@object
	.size		_ZN39_INTERNAL_360d92e6_4_k_cu_dd61b919_71374cuda3std3__45__cpo6cbeginE,(_ZN39_INTERNAL_360d92e6_4_k_cu_dd61b919_71374cuda3std3__48in_placeE - _ZN39_INTERNAL_360d92e6_4_k_cu_dd61b919_71374cuda3std3__45__cpo6cbeginE)
_ZN39_INTERNAL_360d92e6_4_k_cu_dd61b919_71374cuda3std3__45__cpo6cbeginE:
	.zero		1
	.type		_ZN39_INTERNAL_360d92e6_4_k_cu_dd61b919_71374cuda3std3__48in_placeE,@object
	.size		_ZN39_INTERNAL_360d92e6_4_k_cu_dd61b919_71374cuda3std3__48in_placeE,(_ZN39_INTERNAL_360d92e6_4_k_cu_dd61b919_71374cuda3std6ranges3__45__cpo9iter_moveE - _ZN39_INTERNAL_360d92e6_4_k_cu_dd61b919_71374cuda3std3__48in_placeE)
_ZN39_INTERNAL_360d92e6_4_k_cu_dd61b919_71374cuda3std3__48in_placeE:
	.zero		1
	.type		_ZN39_INTERNAL_360d92e6_4_k_cu_dd61b919_71374cuda3std6ranges3__45__cpo9iter_moveE,@object
	.size		_ZN39_INTERNAL_360d92e6_4_k_cu_dd61b919_71374cuda3std6ranges3__45__cpo9iter_moveE,(_ZN39_INTERNAL_360d92e6_4_k_cu_dd61b919_71374cuda3std3__45__cpo5beginE - _ZN39_INTERNAL_360d92e6_4_k_cu_dd61b919_71374cuda3std6ranges3__45__cpo9iter_moveE)
_ZN39_INTERNAL_360d92e6_4_k_cu_dd61b919_71374cuda3std6ranges3__45__cpo9iter_moveE:
	.zero		1
	.type		_ZN39_INTERNAL_360d92e6_4_k_cu_dd61b919_71374cuda3std3__45__cpo5beginE,@object
	.size		_ZN39_INTERNAL_360d92e6_4_k_cu_dd61b919_71374cuda3std3__45__cpo5beginE,(_ZN39_INTERNAL_360d92e6_4_k_cu_dd61b919_71374cuda3std3__441_GLOBAL__N__360d92e6_4_k_cu_dd61b919_71376ignoreE - _ZN39_INTERNAL_360d92e6_4_k_cu_dd61b919_71374cuda3std3__45__cpo5beginE)
_ZN39_INTERNAL_360d92e6_4_k_cu_dd61b919_71374cuda3std3__45__cpo5beginE:
	.zero		1
	.type		_ZN39_INTERNAL_360d92e6_4_k_cu_dd61b919_71374cuda3std3__441_GLOBAL__N__360d92e6_4_k_cu_dd61b919_71376ignoreE,@object
	.size		_ZN39_INTERNAL_360d92e6_4_k_cu_dd61b919_71374cuda3std3__441_GLOBAL__N__360d92e6_4_k_cu_dd61b919_71376ignoreE,(_ZN39_INTERNAL_360d92e6_4_k_cu_dd61b919_71374cute7productE - _ZN39_INTERNAL_360d92e6_4_k_cu_dd61b919_71374cuda3std3__441_GLOBAL__N__360d92e6_4_k_cu_dd61b919_71376ignoreE)
_ZN39_INTERNAL_360d92e6_4_k_cu_dd61b919_71374cuda3std3__441_GLOBAL__N__360d92e6_4_k_cu_dd61b919_71376ignoreE:
	.zero		1
	.type		_ZN39_INTERNAL_360d92e6_4_k_cu_dd61b919_71374cute7productE,@object
	.size		_ZN39_INTERNAL_360d92e6_4_k_cu_dd61b919_71374cute7productE,(_ZN39_INTERNAL_360d92e6_4_k_cu_dd61b919_71374cuda3std3__45__cpo3endE - _ZN39_INTERNAL_360d92e6_4_k_cu_dd61b919_71374cute7productE)
_ZN39_INTERNAL_360d92e6_4_k_cu_dd61b919_71374cute7productE:
	.zero		1
	.type		_ZN39_INTERNAL_360d92e6_4_k_cu_dd61b919_71374cuda3std3__45__cpo3endE,@object
	.size		_ZN39_INTERNAL_360d92e6_4_k_cu_dd61b919_71374cuda3std3__45__cpo3endE,(_ZN39_INTERNAL_360d92e6_4_k_cu_dd61b919_71374cuda3std3__419piecewise_constructE - _ZN39_INTERNAL_360d92e6_4_k_cu_dd61b919_71374cuda3std3__45__cpo3endE)
_ZN39_INTERNAL_360d92e6_4_k_cu_dd61b919_71374cuda3std3__45__cpo3endE:
	.zero		1
	.type		_ZN39_INTERNAL_360d92e6_4_k_cu_dd61b919_71374cuda3std3__419piecewise_constructE,@object
	.size		_ZN39_INTERNAL_360d92e6_4_k_cu_dd61b919_71374cuda3std3__419piecewise_constructE,(_ZN39_INTERNAL_360d92e6_4_k_cu_dd61b919_71374cuda3std3__45__cpo4cendE - _ZN39_INTERNAL_360d92e6_4_k_cu_dd61b919_71374cuda3std3__419piecewise_constructE)
_ZN39_INTERNAL_360d92e6_4_k_cu_dd61b919_71374cuda3std3__419piecewise_constructE:
	.zero		1
	.type		_ZN39_INTERNAL_360d92e6_4_k_cu_dd61b919_71374cuda3std3__45__cpo4cendE,@object
	.size		_ZN39_INTERNAL_360d92e6_4_k_cu_dd61b919_71374cuda3std3__45__cpo4cendE,(_ZN39_INTERNAL_360d92e6_4_k_cu_dd61b919_71374cuda3std6ranges3__45__cpo4swapE - _ZN39_INTERNAL_360d92e6_4_k_cu_dd61b919_71374cuda3std3__45__cpo4cendE)
_ZN39_INTERNAL_360d92e6_4_k_cu_dd61b919_71374cuda3std3__45__cpo4cendE:
	.zero		1
	.type		_ZN39_INTERNAL_360d92e6_4_k_cu_dd61b919_71374cuda3std6ranges3__45__cpo4swapE,@object
	.size		_ZN39_INTERNAL_360d92e6_4_k_cu_dd61b919_71374cuda3std6ranges3__45__cpo4swapE,(.L_10 - _ZN39_INTERNAL_360d92e6_4_k_cu_dd61b919_71374cuda3std6ranges3__45__cpo4swapE)
_ZN39_INTERNAL_360d92e6_4_k_cu_dd61b919_71374cuda3std6ranges3__45__cpo4swapE:
	.zero		1
.L_10:


//--------------------- .nv.constant0._ZN7cutlass13device_kernelINS_4gemm6kernel13GemmUniversalIN4cute5tupleIJiiiiEEENS1_10collective13CollectiveMmaINS1_35MainloopSm100TmaUmmaWarpSpecializedILi17ELi2ELi4ENS5_IJNS4_1CILi1EEENSA_ILi2EEESB_EEEEENS5_IJNSA_ILi64EEENSA_ILi128EEENSA_ILi32EEEEEENS_10bfloat16_tENS5_IJlSB_lEEESJ_SK_NS4_8TiledMMAINS4_8MMA_AtomIJNS4_20SM100_MMA_F16BF16_SSISJ_SJ_fLi64ELi128ELNS4_4UMMA5MajorE0ELSP_0ELNSO_7ScaleInE0ELSQ_0EEEEEENS4_6LayoutINS5_IJSB_SB_SB_EEENS5_IJNSA_ILi0EEESV_SV_EEEEENS5_IJNS4_10UnderscoreESY_SY_EEEEENS4_23SM90_TMA_LOAD_MULTICASTENS4_14ComposedLayoutINS4_7SwizzleILi2ELi4ELi3EEENS4_18smem_ptr_flag_bitsILi16EEENST_INS5_IJNSA_ILi8EEESH_EEENS5_IJSH_SB_EEEEEEEvNS4_8identityENS4_13SM90_TMA_LOADES1B_vS1C_EENS_8epilogue10collective18CollectiveEpilogueINS1F_23Sm100TmaWarpSpecializedILi4ELi2ELi16ELb1ELb0EEEJSI_NS5_IJNST_ISF_SB_EENST_ISH_SB_EEEEESJ_SK_SJ_SK_NS1F_6fusion15FusionCallbacksIS1J_NS1N_17LinearCombinationISJ_fSJ_fLNS_15FloatRoundStyleE2EEESI_S1M_JEEENS4_5SM1004TMEM4LOAD26SM100_TMEM_LOAD_16dp256b4xES1D_S1B_NS4_17SM75_U32x4_LDSM_NENS4_14SM90_TMA_STOREES1B_NS4_17SM90_U32x4_STSM_NENS4_39AutoVectorizingCopyWithAssumedAlignmentILi128EEEEEEvvEEEEvNT_6ParamsE --------------------------
	.section	.nv.constant0._ZN7cutlass13device_kernelINS_4gemm6kernel13GemmUniversalIN4cute5tupleIJiiiiEEENS1_10collective13CollectiveMmaINS1_35MainloopSm100TmaUmmaWarpSpecializedILi17ELi2ELi4ENS5_IJNS4_1CILi1EEENSA_ILi2EEESB_EEEEENS5_IJNSA_ILi64EEENSA_ILi128EEENSA_ILi32EEEEEENS_10bfloat16_tENS5_IJlSB_lEEESJ_SK_NS4_8TiledMMAINS4_8MMA_AtomIJNS4_20SM100_MMA_F16BF16_SSISJ_SJ_fLi64ELi128ELNS4_4UMMA5MajorE0ELSP_0ELNSO_7ScaleInE0ELSQ_0EEEEEENS4_6LayoutINS5_IJSB_SB_SB_EEENS5_IJNSA_ILi0EEESV_SV_EEEEENS5_IJNS4_10UnderscoreESY_SY_EEEEENS4_23SM90_TMA_LOAD_MULTICASTENS4_14ComposedLayoutINS4_7SwizzleILi2ELi4ELi3EEENS4_18smem_ptr_flag_bitsILi16EEENST_INS5_IJNSA_ILi8EEESH_EEENS5_IJSH_SB_EEEEEEEvNS4_8identityENS4_13SM90_TMA_LOADES1B_vS1C_EENS_8epilogue10collective18CollectiveEpilogueINS1F_23Sm100TmaWarpSpecializedILi4ELi2ELi16ELb1ELb0EEEJSI_NS5_IJNST_ISF_SB_EENST_ISH_SB_EEEEESJ_SK_SJ_SK_NS1F_6fusion15FusionCallbacksIS1J_NS1N_17LinearCombinationISJ_fSJ_fLNS_15FloatRoundStyleE2EEESI_S1M_JEEENS4_5SM1004TMEM4LOAD26SM100_TMEM_LOAD_16dp256b4xES1D_S1B_NS4_17SM75_U32x4_LDSM_NENS4_14SM90_TMA_STOREES1B_NS4_17SM90_U32x4_STSM_NENS4_39AutoVectorizingCopyWithAssumedAlignmentILi128EEEEEEvvEEEEvNT_6ParamsE,"a",@progbits
	.sectionflags	@""
	.align	4
.nv.constant0._ZN7cutlass13device_kernelINS_4gemm6kernel13GemmUniversalIN4cute5tupleIJiiiiEEENS1_10collective13CollectiveMmaINS1_35MainloopSm100TmaUmmaWarpSpecializedILi17ELi2ELi4ENS5_IJNS4_1CILi1EEENSA_ILi2EEESB_EEEEENS5_IJNSA_ILi64EEENSA_ILi128EEENSA_ILi32EEEEEENS_10bfloat16_tENS5_IJlSB_lEEESJ_SK_NS4_8TiledMMAINS4_8MMA_AtomIJNS4_20SM100_MMA_F16BF16_SSISJ_SJ_fLi64ELi128ELNS4_4UMMA5MajorE0ELSP_0ELNSO_7ScaleInE0ELSQ_0EEEEEENS4_6LayoutINS5_IJSB_SB_SB_EEENS5_IJNSA_ILi0EEESV_SV_EEEEENS5_IJNS4_10UnderscoreESY_SY_EEEEENS4_23SM90_TMA_LOAD_MULTICASTENS4_14ComposedLayoutINS4_7SwizzleILi2ELi4ELi3EEENS4_18smem_ptr_flag_bitsILi16EEENST_INS5_IJNSA_ILi8EEESH_EEENS5_IJSH_SB_EEEEEEEvNS4_8identityENS4_13SM90_TMA_LOADES1B_vS1C_EENS_8epilogue10collective18CollectiveEpilogueINS1F_23Sm100TmaWarpSpecializedILi4ELi2ELi16ELb1ELb0EEEJSI_NS5_IJNST_ISF_SB_EENST_ISH_SB_EEEEESJ_SK_SJ_SK_NS1F_6fusion15FusionCallbacksIS1J_NS1N_17LinearCombinationISJ_fSJ_fLNS_15FloatRoundStyleE2EEESI_S1M_JEEENS4_5SM1004TMEM4LOAD26SM100_TMEM_LOAD_16dp256b4xES1D_S1B_NS4_17SM75_U32x4_LDSM_NENS4_14SM90_TMA_STOREES1B_NS4_17SM90_U32x4_STSM_NENS4_39AutoVectorizingCopyWithAssumedAlignmentILi128EEEEEEvvEEEEvNT_6ParamsE:
	.zero		2944


//--------------------- SYMBOLS --------------------------

	.type		.nv.reservedSmem.offset0,@object
	.size		.nv.reservedSmem.offset0,0x4
	.type		.nv.reservedSmem.cap,@object
	.size		.nv.reservedSmem.cap,0x4
	.type		__assertfail,@function
